//
// Generated by NVIDIA NVVM Compiler
//
// Compiler Build ID: CL-36424714
// Cuda compilation tools, release 13.0, V13.0.88
// Based on NVVM 20.0.0
//

.version 9.0
.target sm_100
.address_size 64

	// .globl	_Z8enumerarPiixxPxii
.extern .func free
(
	.param .b64 free_param_0
)
;
.global .align 4 .u32 critics;
// _ZZ4scanPiS_iS_E4temp has been demoted
// _ZZ7scanSumPiiE5temps has been demoted
// _ZZ7preScanPiS_S_xE4temp has been demoted
// _ZZ10preScanSumPixE4temp has been demoted

.visible .entry _Z8enumerarPiixxPxii(
	.param .u64 .ptr .align 1 _Z8enumerarPiixxPxii_param_0,
	.param .u32 _Z8enumerarPiixxPxii_param_1,
	.param .u64 _Z8enumerarPiixxPxii_param_2,
	.param .u64 _Z8enumerarPiixxPxii_param_3,
	.param .u64 .ptr .align 1 _Z8enumerarPiixxPxii_param_4,
	.param .u32 _Z8enumerarPiixxPxii_param_5,
	.param .u32 _Z8enumerarPiixxPxii_param_6
)
{
	.reg .pred 	%p<35>;
	.reg .b32 	%r<180>;
	.reg .b64 	%rd<217>;

	ld.param.u64 	%rd74, [_Z8enumerarPiixxPxii_param_0];
	ld.param.u32 	%r177, [_Z8enumerarPiixxPxii_param_1];
	ld.param.u64 	%rd73, [_Z8enumerarPiixxPxii_param_2];
	ld.param.u64 	%rd75, [_Z8enumerarPiixxPxii_param_3];
	ld.param.u64 	%rd76, [_Z8enumerarPiixxPxii_param_4];
	ld.param.u32 	%r85, [_Z8enumerarPiixxPxii_param_5];
	ld.param.u32 	%r86, [_Z8enumerarPiixxPxii_param_6];
	cvta.to.global.u64 	%rd1, %rd76;
	cvta.to.global.u64 	%rd2, %rd74;
	mov.u32 	%r87, %tid.x;
	mov.u32 	%r88, %ntid.x;
	mov.u32 	%r89, %ctaid.x;
	mad.lo.s32 	%r90, %r88, %r89, %r87;
	cvt.s64.s32 	%rd3, %r90;
	setp.le.s64 	%p1, %rd75, %rd3;
	@%p1 bra 	$L__BB0_54;
	sub.s32 	%r139, %r86, %r177;
	add.s64 	%rd209, %rd73, %rd3;
	cvt.s64.s32 	%rd5, %r86;
	setp.lt.s32 	%p2, %r86, 1;
	@%p2 bra 	$L__BB0_42;
	cvt.u32.u64 	%r91, %rd3;
	add.s32 	%r92, %r86, -1;
	cvt.u64.u32 	%rd6, %r92;
	mad.lo.s32 	%r2, %r85, %r91, %r177;
	setp.lt.u32 	%p3, %r86, 8;
	mov.b64 	%rd195, 0;
	mov.u32 	%r159, %r177;
	@%p3 bra 	$L__BB0_21;
	and.b64  	%rd195, %rd5, 2147483640;
	mov.b64 	%rd207, 0;
	mov.u32 	%r159, %r177;
$L__BB0_4:
	.pragma "nounroll";
	add.s32 	%r158, %r139, -1;
	sub.s64 	%rd79, %rd6, %rd207;
	min.s32 	%r93, %r158, %r159;
	cvt.s64.s32 	%rd80, %r93;
	mad.lo.s64 	%rd81, %rd79, 6, %rd80;
	shl.b64 	%rd82, %rd81, 3;
	add.s64 	%rd83, %rd1, %rd82;
	ld.global.u64 	%rd41, [%rd83];
	setp.le.s64 	%p4, %rd209, %rd41;
	@%p4 bra 	$L__BB0_6;
	sub.s32 	%r94, %r2, %r159;
	mul.wide.s32 	%rd84, %r94, 4;
	add.s64 	%rd85, %rd2, %rd84;
	st.global.u32 	[%rd85], %rd207;
	add.s32 	%r159, %r159, -1;
	sub.s64 	%rd209, %rd209, %rd41;
	mov.u32 	%r158, %r139;
$L__BB0_6:
	add.s64 	%rd44, %rd207, 1;
	add.s32 	%r160, %r158, -1;
	sub.s64 	%rd86, %rd6, %rd44;
	min.s32 	%r95, %r160, %r159;
	cvt.s64.s32 	%rd87, %r95;
	mad.lo.s64 	%rd88, %rd86, 6, %rd87;
	shl.b64 	%rd89, %rd88, 3;
	add.s64 	%rd90, %rd1, %rd89;
	ld.global.u64 	%rd45, [%rd90];
	setp.le.s64 	%p5, %rd209, %rd45;
	@%p5 bra 	$L__BB0_8;
	sub.s32 	%r96, %r2, %r159;
	mul.wide.s32 	%rd91, %r96, 4;
	add.s64 	%rd92, %rd2, %rd91;
	st.global.u32 	[%rd92], %rd44;
	add.s32 	%r159, %r159, -1;
	sub.s64 	%rd209, %rd209, %rd45;
	mov.u32 	%r160, %r158;
$L__BB0_8:
	add.s64 	%rd48, %rd207, 2;
	add.s32 	%r162, %r160, -1;
	sub.s64 	%rd93, %rd6, %rd48;
	min.s32 	%r97, %r162, %r159;
	cvt.s64.s32 	%rd94, %r97;
	mad.lo.s64 	%rd95, %rd93, 6, %rd94;
	shl.b64 	%rd96, %rd95, 3;
	add.s64 	%rd97, %rd1, %rd96;
	ld.global.u64 	%rd49, [%rd97];
	setp.le.s64 	%p6, %rd209, %rd49;
	@%p6 bra 	$L__BB0_10;
	sub.s32 	%r98, %r2, %r159;
	mul.wide.s32 	%rd98, %r98, 4;
	add.s64 	%rd99, %rd2, %rd98;
	st.global.u32 	[%rd99], %rd48;
	add.s32 	%r159, %r159, -1;
	sub.s64 	%rd209, %rd209, %rd49;
	mov.u32 	%r162, %r160;
$L__BB0_10:
	add.s64 	%rd52, %rd207, 3;
	add.s32 	%r164, %r162, -1;
	sub.s64 	%rd100, %rd6, %rd52;
	min.s32 	%r99, %r164, %r159;
	cvt.s64.s32 	%rd101, %r99;
	mad.lo.s64 	%rd102, %rd100, 6, %rd101;
	shl.b64 	%rd103, %rd102, 3;
	add.s64 	%rd104, %rd1, %rd103;
	ld.global.u64 	%rd53, [%rd104];
	setp.le.s64 	%p7, %rd209, %rd53;
	@%p7 bra 	$L__BB0_12;
	sub.s32 	%r100, %r2, %r159;
	mul.wide.s32 	%rd105, %r100, 4;
	add.s64 	%rd106, %rd2, %rd105;
	st.global.u32 	[%rd106], %rd52;
	add.s32 	%r159, %r159, -1;
	sub.s64 	%rd209, %rd209, %rd53;
	mov.u32 	%r164, %r162;
$L__BB0_12:
	add.s64 	%rd56, %rd207, 4;
	add.s32 	%r166, %r164, -1;
	sub.s64 	%rd107, %rd6, %rd56;
	min.s32 	%r101, %r166, %r159;
	cvt.s64.s32 	%rd108, %r101;
	mad.lo.s64 	%rd109, %rd107, 6, %rd108;
	shl.b64 	%rd110, %rd109, 3;
	add.s64 	%rd111, %rd1, %rd110;
	ld.global.u64 	%rd57, [%rd111];
	setp.le.s64 	%p8, %rd209, %rd57;
	@%p8 bra 	$L__BB0_14;
	sub.s32 	%r102, %r2, %r159;
	mul.wide.s32 	%rd112, %r102, 4;
	add.s64 	%rd113, %rd2, %rd112;
	st.global.u32 	[%rd113], %rd56;
	add.s32 	%r159, %r159, -1;
	sub.s64 	%rd209, %rd209, %rd57;
	mov.u32 	%r166, %r164;
$L__BB0_14:
	add.s64 	%rd60, %rd207, 5;
	add.s32 	%r168, %r166, -1;
	sub.s64 	%rd114, %rd6, %rd60;
	min.s32 	%r103, %r168, %r159;
	cvt.s64.s32 	%rd115, %r103;
	mad.lo.s64 	%rd116, %rd114, 6, %rd115;
	shl.b64 	%rd117, %rd116, 3;
	add.s64 	%rd118, %rd1, %rd117;
	ld.global.u64 	%rd61, [%rd118];
	setp.le.s64 	%p9, %rd209, %rd61;
	@%p9 bra 	$L__BB0_16;
	sub.s32 	%r104, %r2, %r159;
	mul.wide.s32 	%rd119, %r104, 4;
	add.s64 	%rd120, %rd2, %rd119;
	st.global.u32 	[%rd120], %rd60;
	add.s32 	%r159, %r159, -1;
	sub.s64 	%rd209, %rd209, %rd61;
	mov.u32 	%r168, %r166;
$L__BB0_16:
	add.s64 	%rd64, %rd207, 6;
	add.s32 	%r170, %r168, -1;
	sub.s64 	%rd121, %rd6, %rd64;
	min.s32 	%r105, %r170, %r159;
	cvt.s64.s32 	%rd122, %r105;
	mad.lo.s64 	%rd123, %rd121, 6, %rd122;
	shl.b64 	%rd124, %rd123, 3;
	add.s64 	%rd125, %rd1, %rd124;
	ld.global.u64 	%rd65, [%rd125];
	setp.le.s64 	%p10, %rd209, %rd65;
	@%p10 bra 	$L__BB0_18;
	sub.s32 	%r106, %r2, %r159;
	mul.wide.s32 	%rd126, %r106, 4;
	add.s64 	%rd127, %rd2, %rd126;
	st.global.u32 	[%rd127], %rd64;
	add.s32 	%r159, %r159, -1;
	sub.s64 	%rd209, %rd209, %rd65;
	mov.u32 	%r170, %r168;
$L__BB0_18:
	add.s64 	%rd68, %rd207, 7;
	add.s32 	%r139, %r170, -1;
	sub.s64 	%rd128, %rd6, %rd68;
	min.s32 	%r107, %r139, %r159;
	cvt.s64.s32 	%rd129, %r107;
	mad.lo.s64 	%rd130, %rd128, 6, %rd129;
	shl.b64 	%rd131, %rd130, 3;
	add.s64 	%rd132, %rd1, %rd131;
	ld.global.u64 	%rd69, [%rd132];
	setp.le.s64 	%p11, %rd209, %rd69;
	@%p11 bra 	$L__BB0_20;
	sub.s32 	%r108, %r2, %r159;
	mul.wide.s32 	%rd133, %r108, 4;
	add.s64 	%rd134, %rd2, %rd133;
	st.global.u32 	[%rd134], %rd68;
	add.s32 	%r159, %r159, -1;
	sub.s64 	%rd209, %rd209, %rd69;
	mov.u32 	%r139, %r170;
$L__BB0_20:
	add.s64 	%rd207, %rd207, 8;
	setp.eq.s64 	%p12, %rd207, %rd195;
	@%p12 bra 	$L__BB0_21;
	bra.uni 	$L__BB0_4;
$L__BB0_21:
	and.b32  	%r109, %r86, 7;
	setp.eq.s32 	%p13, %r109, 0;
	@%p13 bra 	$L__BB0_42;
	and.b64  	%rd135, %rd5, 7;
	add.s64 	%rd136, %rd135, -1;
	setp.lt.u64 	%p14, %rd136, 3;
	@%p14 bra 	$L__BB0_32;
	add.s32 	%r140, %r139, -1;
	sub.s64 	%rd137, %rd6, %rd195;
	min.s32 	%r110, %r140, %r159;
	cvt.s64.s32 	%rd138, %r110;
	mad.lo.s64 	%rd139, %rd137, 6, %rd138;
	shl.b64 	%rd140, %rd139, 3;
	add.s64 	%rd141, %rd1, %rd140;
	ld.global.u64 	%rd10, [%rd141];
	setp.le.s64 	%p15, %rd209, %rd10;
	@%p15 bra 	$L__BB0_25;
	sub.s32 	%r111, %r2, %r159;
	mul.wide.s32 	%rd142, %r111, 4;
	add.s64 	%rd143, %rd2, %rd142;
	st.global.u32 	[%rd143], %rd195;
	add.s32 	%r159, %r159, -1;
	sub.s64 	%rd209, %rd209, %rd10;
	mov.u32 	%r140, %r139;
$L__BB0_25:
	add.s64 	%rd13, %rd195, 1;
	add.s32 	%r142, %r140, -1;
	sub.s64 	%rd144, %rd6, %rd13;
	min.s32 	%r112, %r142, %r159;
	cvt.s64.s32 	%rd145, %r112;
	mad.lo.s64 	%rd146, %rd144, 6, %rd145;
	shl.b64 	%rd147, %rd146, 3;
	add.s64 	%rd148, %rd1, %rd147;
	ld.global.u64 	%rd14, [%rd148];
	setp.le.s64 	%p16, %rd209, %rd14;
	@%p16 bra 	$L__BB0_27;
	sub.s32 	%r113, %r2, %r159;
	mul.wide.s32 	%rd149, %r113, 4;
	add.s64 	%rd150, %rd2, %rd149;
	st.global.u32 	[%rd150], %rd13;
	add.s32 	%r159, %r159, -1;
	sub.s64 	%rd209, %rd209, %rd14;
	mov.u32 	%r142, %r140;
$L__BB0_27:
	add.s64 	%rd17, %rd195, 2;
	add.s32 	%r144, %r142, -1;
	sub.s64 	%rd151, %rd6, %rd17;
	min.s32 	%r114, %r144, %r159;
	cvt.s64.s32 	%rd152, %r114;
	mad.lo.s64 	%rd153, %rd151, 6, %rd152;
	shl.b64 	%rd154, %rd153, 3;
	add.s64 	%rd155, %rd1, %rd154;
	ld.global.u64 	%rd18, [%rd155];
	setp.le.s64 	%p17, %rd209, %rd18;
	@%p17 bra 	$L__BB0_29;
	sub.s32 	%r115, %r2, %r159;
	mul.wide.s32 	%rd156, %r115, 4;
	add.s64 	%rd157, %rd2, %rd156;
	st.global.u32 	[%rd157], %rd17;
	add.s32 	%r159, %r159, -1;
	sub.s64 	%rd209, %rd209, %rd18;
	mov.u32 	%r144, %r142;
$L__BB0_29:
	add.s64 	%rd21, %rd195, 3;
	add.s32 	%r139, %r144, -1;
	sub.s64 	%rd158, %rd6, %rd21;
	min.s32 	%r116, %r139, %r159;
	cvt.s64.s32 	%rd159, %r116;
	mad.lo.s64 	%rd160, %rd158, 6, %rd159;
	shl.b64 	%rd161, %rd160, 3;
	add.s64 	%rd162, %rd1, %rd161;
	ld.global.u64 	%rd22, [%rd162];
	setp.le.s64 	%p18, %rd209, %rd22;
	@%p18 bra 	$L__BB0_31;
	sub.s32 	%r117, %r2, %r159;
	mul.wide.s32 	%rd163, %r117, 4;
	add.s64 	%rd164, %rd2, %rd163;
	st.global.u32 	[%rd164], %rd21;
	add.s32 	%r159, %r159, -1;
	sub.s64 	%rd209, %rd209, %rd22;
	mov.u32 	%r139, %r144;
$L__BB0_31:
	add.s64 	%rd195, %rd195, 4;
$L__BB0_32:
	and.b32  	%r118, %r86, 3;
	setp.eq.s32 	%p19, %r118, 0;
	@%p19 bra 	$L__BB0_42;
	setp.eq.s32 	%p20, %r118, 1;
	@%p20 bra 	$L__BB0_39;
	add.s32 	%r150, %r139, -1;
	sub.s64 	%rd165, %rd6, %rd195;
	min.s32 	%r119, %r150, %r159;
	cvt.s64.s32 	%rd166, %r119;
	mad.lo.s64 	%rd167, %rd165, 6, %rd166;
	shl.b64 	%rd168, %rd167, 3;
	add.s64 	%rd169, %rd1, %rd168;
	ld.global.u64 	%rd28, [%rd169];
	setp.le.s64 	%p21, %rd209, %rd28;
	@%p21 bra 	$L__BB0_36;
	sub.s32 	%r120, %r2, %r159;
	mul.wide.s32 	%rd170, %r120, 4;
	add.s64 	%rd171, %rd2, %rd170;
	st.global.u32 	[%rd171], %rd195;
	add.s32 	%r159, %r159, -1;
	sub.s64 	%rd209, %rd209, %rd28;
	mov.u32 	%r150, %r139;
$L__BB0_36:
	add.s64 	%rd31, %rd195, 1;
	add.s32 	%r139, %r150, -1;
	sub.s64 	%rd172, %rd6, %rd31;
	min.s32 	%r121, %r139, %r159;
	cvt.s64.s32 	%rd173, %r121;
	mad.lo.s64 	%rd174, %rd172, 6, %rd173;
	shl.b64 	%rd175, %rd174, 3;
	add.s64 	%rd176, %rd1, %rd175;
	ld.global.u64 	%rd32, [%rd176];
	setp.le.s64 	%p22, %rd209, %rd32;
	@%p22 bra 	$L__BB0_38;
	sub.s32 	%r122, %r2, %r159;
	mul.wide.s32 	%rd177, %r122, 4;
	add.s64 	%rd178, %rd2, %rd177;
	st.global.u32 	[%rd178], %rd31;
	add.s32 	%r159, %r159, -1;
	sub.s64 	%rd209, %rd209, %rd32;
	mov.u32 	%r139, %r150;
$L__BB0_38:
	add.s64 	%rd195, %rd195, 2;
$L__BB0_39:
	and.b32  	%r123, %r86, 1;
	setp.eq.b32 	%p23, %r123, 1;
	not.pred 	%p24, %p23;
	@%p24 bra 	$L__BB0_42;
	add.s32 	%r124, %r139, -1;
	sub.s64 	%rd179, %rd6, %rd195;
	min.s32 	%r125, %r124, %r159;
	cvt.s64.s32 	%rd180, %r125;
	mad.lo.s64 	%rd181, %rd179, 6, %rd180;
	shl.b64 	%rd182, %rd181, 3;
	add.s64 	%rd183, %rd1, %rd182;
	ld.global.u64 	%rd184, [%rd183];
	setp.ge.s64 	%p25, %rd184, %rd209;
	@%p25 bra 	$L__BB0_42;
	sub.s32 	%r126, %r2, %r159;
	mul.wide.s32 	%rd185, %r126, 4;
	add.s64 	%rd186, %rd2, %rd185;
	st.global.u32 	[%rd186], %rd195;
$L__BB0_42:
	setp.ge.s32 	%p26, %r177, %r85;
	@%p26 bra 	$L__BB0_54;
	cvt.u32.u64 	%r127, %rd3;
	mul.lo.s32 	%r33, %r85, %r127;
	sub.s32 	%r34, %r85, %r177;
	and.b32  	%r35, %r34, 7;
	sub.s32 	%r128, %r177, %r85;
	setp.gt.u32 	%p27, %r128, -8;
	@%p27 bra 	$L__BB0_46;
	and.b32  	%r129, %r34, -8;
	neg.s32 	%r175, %r129;
	add.s64 	%rd38, %rd2, 16;
	add.s32 	%r174, %r177, %r33;
$L__BB0_45:
	.pragma "nounroll";
	mul.wide.s32 	%rd187, %r174, 4;
	add.s64 	%rd188, %rd38, %rd187;
	mov.b32 	%r130, -1;
	st.global.u32 	[%rd188+-16], %r130;
	st.global.u32 	[%rd188+-12], %r130;
	st.global.u32 	[%rd188+-8], %r130;
	st.global.u32 	[%rd188+-4], %r130;
	st.global.u32 	[%rd188], %r130;
	st.global.u32 	[%rd188+4], %r130;
	st.global.u32 	[%rd188+8], %r130;
	st.global.u32 	[%rd188+12], %r130;
	add.s32 	%r177, %r177, 8;
	add.s32 	%r175, %r175, 8;
	add.s32 	%r174, %r174, 8;
	setp.ne.s32 	%p28, %r175, 0;
	@%p28 bra 	$L__BB0_45;
$L__BB0_46:
	setp.eq.s32 	%p29, %r35, 0;
	@%p29 bra 	$L__BB0_54;
	and.b32  	%r79, %r34, 3;
	setp.lt.u32 	%p30, %r35, 4;
	@%p30 bra 	$L__BB0_49;
	add.s32 	%r131, %r177, %r33;
	mul.wide.s32 	%rd189, %r131, 4;
	add.s64 	%rd190, %rd2, %rd189;
	mov.b32 	%r132, -1;
	st.global.u32 	[%rd190], %r132;
	st.global.u32 	[%rd190+4], %r132;
	st.global.u32 	[%rd190+8], %r132;
	st.global.u32 	[%rd190+12], %r132;
	add.s32 	%r177, %r177, 4;
$L__BB0_49:
	setp.eq.s32 	%p31, %r79, 0;
	@%p31 bra 	$L__BB0_54;
	setp.eq.s32 	%p32, %r79, 1;
	@%p32 bra 	$L__BB0_52;
	add.s32 	%r133, %r177, %r33;
	mul.wide.s32 	%rd191, %r133, 4;
	add.s64 	%rd192, %rd2, %rd191;
	mov.b32 	%r134, -1;
	st.global.u32 	[%rd192], %r134;
	st.global.u32 	[%rd192+4], %r134;
	add.s32 	%r177, %r177, 2;
$L__BB0_52:
	and.b32  	%r135, %r34, 1;
	setp.eq.b32 	%p33, %r135, 1;
	not.pred 	%p34, %p33;
	@%p34 bra 	$L__BB0_54;
	add.s32 	%r136, %r177, %r33;
	mul.wide.s32 	%rd193, %r136, 4;
	add.s64 	%rd194, %rd2, %rd193;
	mov.b32 	%r137, -1;
	st.global.u32 	[%rd194], %r137;
$L__BB0_54:
	ret;

}
	// .globl	_Z8findcritPdPiS0_ixii
.visible .entry _Z8findcritPdPiS0_ixii(
	.param .u64 .ptr .align 1 _Z8findcritPdPiS0_ixii_param_0,
	.param .u64 .ptr .align 1 _Z8findcritPdPiS0_ixii_param_1,
	.param .u64 .ptr .align 1 _Z8findcritPdPiS0_ixii_param_2,
	.param .u32 _Z8findcritPdPiS0_ixii_param_3,
	.param .u64 _Z8findcritPdPiS0_ixii_param_4,
	.param .u32 _Z8findcritPdPiS0_ixii_param_5,
	.param .u32 _Z8findcritPdPiS0_ixii_param_6
)
{
	.local .align 8 .b8 	__local_depot1[200];
	.reg .b64 	%SP;
	.reg .b64 	%SPL;
	.reg .pred 	%p<83>;
	.reg .b16 	%rs<19>;
	.reg .b32 	%r<306>;
	.reg .b64 	%rd<242>;
	.reg .b64 	%fd<399>;

	mov.u64 	%SPL, __local_depot1;
	cvta.local.u64 	%SP, %SPL;
	ld.param.u64 	%rd11, [_Z8findcritPdPiS0_ixii_param_0];
	ld.param.u64 	%rd12, [_Z8findcritPdPiS0_ixii_param_1];
	ld.param.u32 	%r78, [_Z8findcritPdPiS0_ixii_param_3];
	ld.param.u64 	%rd13, [_Z8findcritPdPiS0_ixii_param_4];
	ld.param.u32 	%r79, [_Z8findcritPdPiS0_ixii_param_5];
	cvta.to.global.u64 	%rd1, %rd11;
	cvta.to.global.u64 	%rd2, %rd12;
	add.u64 	%rd14, %SP, 0;
	add.u64 	%rd3, %SPL, 0;
	mov.u32 	%r81, %tid.x;
	mov.u32 	%r82, %ntid.x;
	mov.u32 	%r83, %ctaid.x;
	mad.lo.s32 	%r84, %r82, %r83, %r81;
	cvt.s64.s32 	%rd4, %r84;
	setp.le.s64 	%p1, %rd13, %rd4;
	@%p1 bra 	$L__BB1_75;
	setp.lt.s32 	%p2, %r78, 1;
	@%p2 bra 	$L__BB1_73;
	cvt.u32.u64 	%r86, %rd4;
	mul.lo.s32 	%r1, %r79, %r86;
	and.b32  	%r2, %r78, 7;
	and.b32  	%r3, %r78, 3;
	mov.b32 	%r273, 0;
$L__BB1_3:
	ld.param.u32 	%r272, [_Z8findcritPdPiS0_ixii_param_6];
	setp.lt.u32 	%p3, %r78, 8;
	add.s32 	%r88, %r273, %r1;
	mul.wide.s32 	%rd15, %r88, 4;
	add.s64 	%rd16, %rd2, %rd15;
	ld.global.u32 	%r89, [%rd16];
	mul.lo.s32 	%r5, %r89, %r272;
	mul.lo.s32 	%r6, %r273, 5;
	mov.b32 	%r276, 0;
	@%p3 bra 	$L__BB1_6;
	mov.b32 	%r274, 0;
$L__BB1_5:
	.pragma "nounroll";
	add.s32 	%r91, %r274, %r1;
	mul.wide.s32 	%rd17, %r91, 4;
	add.s64 	%rd18, %rd2, %rd17;
	ld.global.u32 	%r92, [%rd18];
	add.s32 	%r93, %r5, %r92;
	mul.wide.s32 	%rd19, %r93, 8;
	add.s64 	%rd20, %rd1, %rd19;
	ld.global.f64 	%fd13, [%rd20];
	add.s32 	%r94, %r274, %r6;
	mul.wide.u32 	%rd21, %r94, 8;
	add.s64 	%rd22, %rd3, %rd21;
	st.local.f64 	[%rd22], %fd13;
	ld.global.u32 	%r95, [%rd18+4];
	add.s32 	%r96, %r5, %r95;
	mul.wide.s32 	%rd23, %r96, 8;
	add.s64 	%rd24, %rd1, %rd23;
	ld.global.f64 	%fd14, [%rd24];
	st.local.f64 	[%rd22+8], %fd14;
	ld.global.u32 	%r97, [%rd18+8];
	add.s32 	%r98, %r5, %r97;
	mul.wide.s32 	%rd25, %r98, 8;
	add.s64 	%rd26, %rd1, %rd25;
	ld.global.f64 	%fd15, [%rd26];
	st.local.f64 	[%rd22+16], %fd15;
	ld.global.u32 	%r99, [%rd18+12];
	add.s32 	%r100, %r5, %r99;
	mul.wide.s32 	%rd27, %r100, 8;
	add.s64 	%rd28, %rd1, %rd27;
	ld.global.f64 	%fd16, [%rd28];
	st.local.f64 	[%rd22+24], %fd16;
	ld.global.u32 	%r101, [%rd18+16];
	add.s32 	%r102, %r5, %r101;
	mul.wide.s32 	%rd29, %r102, 8;
	add.s64 	%rd30, %rd1, %rd29;
	ld.global.f64 	%fd17, [%rd30];
	st.local.f64 	[%rd22+32], %fd17;
	ld.global.u32 	%r103, [%rd18+20];
	add.s32 	%r104, %r5, %r103;
	mul.wide.s32 	%rd31, %r104, 8;
	add.s64 	%rd32, %rd1, %rd31;
	ld.global.f64 	%fd18, [%rd32];
	st.local.f64 	[%rd22+40], %fd18;
	ld.global.u32 	%r105, [%rd18+24];
	add.s32 	%r106, %r5, %r105;
	mul.wide.s32 	%rd33, %r106, 8;
	add.s64 	%rd34, %rd1, %rd33;
	ld.global.f64 	%fd19, [%rd34];
	st.local.f64 	[%rd22+48], %fd19;
	ld.global.u32 	%r107, [%rd18+28];
	add.s32 	%r108, %r5, %r107;
	mul.wide.s32 	%rd35, %r108, 8;
	add.s64 	%rd36, %rd1, %rd35;
	ld.global.f64 	%fd20, [%rd36];
	st.local.f64 	[%rd22+56], %fd20;
	add.s32 	%r274, %r274, 8;
	and.b32  	%r276, %r78, 2147483640;
	setp.ne.s32 	%p4, %r274, %r276;
	@%p4 bra 	$L__BB1_5;
$L__BB1_6:
	setp.eq.s32 	%p5, %r2, 0;
	@%p5 bra 	$L__BB1_14;
	add.s32 	%r109, %r2, -1;
	setp.lt.u32 	%p6, %r109, 3;
	@%p6 bra 	$L__BB1_9;
	add.s32 	%r110, %r276, %r1;
	mul.wide.s32 	%rd37, %r110, 4;
	add.s64 	%rd38, %rd2, %rd37;
	ld.global.u32 	%r111, [%rd38];
	add.s32 	%r112, %r5, %r111;
	mul.wide.s32 	%rd39, %r112, 8;
	add.s64 	%rd40, %rd1, %rd39;
	ld.global.f64 	%fd21, [%rd40];
	add.s32 	%r113, %r276, %r6;
	mul.wide.u32 	%rd41, %r113, 8;
	add.s64 	%rd42, %rd3, %rd41;
	st.local.f64 	[%rd42], %fd21;
	ld.global.u32 	%r114, [%rd38+4];
	add.s32 	%r115, %r5, %r114;
	mul.wide.s32 	%rd43, %r115, 8;
	add.s64 	%rd44, %rd1, %rd43;
	ld.global.f64 	%fd22, [%rd44];
	cvt.u64.u32 	%rd45, %r6;
	cvt.u64.u32 	%rd46, %r276;
	add.s64 	%rd47, %rd46, %rd45;
	shl.b64 	%rd48, %rd47, 3;
	add.s64 	%rd49, %rd3, %rd48;
	st.local.f64 	[%rd49+8], %fd22;
	ld.global.u32 	%r116, [%rd38+8];
	add.s32 	%r117, %r5, %r116;
	mul.wide.s32 	%rd50, %r117, 8;
	add.s64 	%rd51, %rd1, %rd50;
	ld.global.f64 	%fd23, [%rd51];
	st.local.f64 	[%rd49+16], %fd23;
	ld.global.u32 	%r118, [%rd38+12];
	add.s32 	%r119, %r5, %r118;
	mul.wide.s32 	%rd52, %r119, 8;
	add.s64 	%rd53, %rd1, %rd52;
	ld.global.f64 	%fd24, [%rd53];
	st.local.f64 	[%rd49+24], %fd24;
	add.s32 	%r276, %r276, 4;
$L__BB1_9:
	setp.eq.s32 	%p7, %r3, 0;
	@%p7 bra 	$L__BB1_14;
	setp.eq.s32 	%p8, %r3, 1;
	@%p8 bra 	$L__BB1_12;
	add.s32 	%r120, %r276, %r1;
	mul.wide.s32 	%rd54, %r120, 4;
	add.s64 	%rd55, %rd2, %rd54;
	ld.global.u32 	%r121, [%rd55];
	add.s32 	%r122, %r5, %r121;
	mul.wide.s32 	%rd56, %r122, 8;
	add.s64 	%rd57, %rd1, %rd56;
	ld.global.f64 	%fd25, [%rd57];
	add.s32 	%r123, %r276, %r6;
	mul.wide.u32 	%rd58, %r123, 8;
	add.s64 	%rd59, %rd3, %rd58;
	st.local.f64 	[%rd59], %fd25;
	ld.global.u32 	%r124, [%rd55+4];
	add.s32 	%r125, %r5, %r124;
	mul.wide.s32 	%rd60, %r125, 8;
	add.s64 	%rd61, %rd1, %rd60;
	ld.global.f64 	%fd26, [%rd61];
	cvt.u64.u32 	%rd62, %r6;
	cvt.u64.u32 	%rd63, %r276;
	add.s64 	%rd64, %rd63, %rd62;
	shl.b64 	%rd65, %rd64, 3;
	add.s64 	%rd66, %rd3, %rd65;
	st.local.f64 	[%rd66+8], %fd26;
	add.s32 	%r276, %r276, 2;
$L__BB1_12:
	and.b32  	%r126, %r78, 1;
	setp.eq.b32 	%p9, %r126, 1;
	not.pred 	%p10, %p9;
	@%p10 bra 	$L__BB1_14;
	add.s32 	%r127, %r276, %r1;
	mul.wide.s32 	%rd67, %r127, 4;
	add.s64 	%rd68, %rd2, %rd67;
	ld.global.u32 	%r128, [%rd68];
	add.s32 	%r129, %r5, %r128;
	mul.wide.s32 	%rd69, %r129, 8;
	add.s64 	%rd70, %rd1, %rd69;
	ld.global.f64 	%fd27, [%rd70];
	add.s32 	%r130, %r276, %r6;
	mul.wide.u32 	%rd71, %r130, 8;
	add.s64 	%rd72, %rd3, %rd71;
	st.local.f64 	[%rd72], %fd27;
$L__BB1_14:
	add.s32 	%r273, %r273, 1;
	setp.eq.s32 	%p11, %r273, %r78;
	@%p11 bra 	$L__BB1_15;
	bra.uni 	$L__BB1_3;
$L__BB1_15:
	and.b32  	%r7, %r78, 15;
	and.b32  	%r8, %r78, 2147483632;
	mov.b32 	%r278, 0;
	mov.b16 	%rs17, 0;
	mov.u16 	%rs18, %rs17;
$L__BB1_16:
	sub.s32 	%r19, %r78, %r278;
	add.s32 	%r133, %r19, -1;
	mul.lo.s32 	%r20, %r278, 5;
	mul.lo.s32 	%r21, %r278, 6;
	mul.wide.u32 	%rd73, %r21, 8;
	add.s64 	%rd74, %rd3, %rd73;
	ld.local.f64 	%fd396, [%rd74];
	setp.lt.u32 	%p12, %r133, 15;
	mov.u32 	%r292, %r278;
	mov.u32 	%r285, %r278;
	@%p12 bra 	$L__BB1_19;
	add.s32 	%r280, %r21, 40;
	and.b32  	%r134, %r19, -16;
	neg.s32 	%r279, %r134;
	mov.u32 	%r292, %r278;
	mov.u32 	%r285, %r278;
$L__BB1_18:
	.pragma "nounroll";
	abs.f64 	%fd28, %fd396;
	add.s32 	%r135, %r280, -40;
	mul.wide.u32 	%rd75, %r135, 8;
	add.s64 	%rd76, %rd3, %rd75;
	ld.local.f64 	%fd29, [%rd76];
	abs.f64 	%fd30, %fd29;
	setp.lt.f64 	%p13, %fd28, %fd30;
	selp.f64 	%fd31, %fd29, %fd396, %p13;
	selp.b32 	%r136, %r285, %r292, %p13;
	abs.f64 	%fd32, %fd31;
	add.s32 	%r137, %r280, -35;
	mul.wide.u32 	%rd77, %r137, 8;
	add.s64 	%rd78, %rd3, %rd77;
	ld.local.f64 	%fd33, [%rd78];
	abs.f64 	%fd34, %fd33;
	setp.lt.f64 	%p14, %fd32, %fd34;
	selp.f64 	%fd35, %fd33, %fd31, %p14;
	add.s32 	%r138, %r285, 1;
	selp.b32 	%r139, %r138, %r136, %p14;
	abs.f64 	%fd36, %fd35;
	add.s32 	%r140, %r280, -30;
	mul.wide.u32 	%rd79, %r140, 8;
	add.s64 	%rd80, %rd3, %rd79;
	ld.local.f64 	%fd37, [%rd80];
	abs.f64 	%fd38, %fd37;
	setp.lt.f64 	%p15, %fd36, %fd38;
	selp.f64 	%fd39, %fd37, %fd35, %p15;
	add.s32 	%r141, %r285, 2;
	selp.b32 	%r142, %r141, %r139, %p15;
	abs.f64 	%fd40, %fd39;
	add.s32 	%r143, %r280, -25;
	mul.wide.u32 	%rd81, %r143, 8;
	add.s64 	%rd82, %rd3, %rd81;
	ld.local.f64 	%fd41, [%rd82];
	abs.f64 	%fd42, %fd41;
	setp.lt.f64 	%p16, %fd40, %fd42;
	selp.f64 	%fd43, %fd41, %fd39, %p16;
	add.s32 	%r144, %r285, 3;
	selp.b32 	%r145, %r144, %r142, %p16;
	abs.f64 	%fd44, %fd43;
	add.s32 	%r146, %r280, -20;
	mul.wide.u32 	%rd83, %r146, 8;
	add.s64 	%rd84, %rd3, %rd83;
	ld.local.f64 	%fd45, [%rd84];
	abs.f64 	%fd46, %fd45;
	setp.lt.f64 	%p17, %fd44, %fd46;
	selp.f64 	%fd47, %fd45, %fd43, %p17;
	add.s32 	%r147, %r285, 4;
	selp.b32 	%r148, %r147, %r145, %p17;
	abs.f64 	%fd48, %fd47;
	add.s32 	%r149, %r280, -15;
	mul.wide.u32 	%rd85, %r149, 8;
	add.s64 	%rd86, %rd3, %rd85;
	ld.local.f64 	%fd49, [%rd86];
	abs.f64 	%fd50, %fd49;
	setp.lt.f64 	%p18, %fd48, %fd50;
	selp.f64 	%fd51, %fd49, %fd47, %p18;
	add.s32 	%r150, %r285, 5;
	selp.b32 	%r151, %r150, %r148, %p18;
	abs.f64 	%fd52, %fd51;
	add.s32 	%r152, %r280, -10;
	mul.wide.u32 	%rd87, %r152, 8;
	add.s64 	%rd88, %rd3, %rd87;
	ld.local.f64 	%fd53, [%rd88];
	abs.f64 	%fd54, %fd53;
	setp.lt.f64 	%p19, %fd52, %fd54;
	selp.f64 	%fd55, %fd53, %fd51, %p19;
	add.s32 	%r153, %r285, 6;
	selp.b32 	%r154, %r153, %r151, %p19;
	abs.f64 	%fd56, %fd55;
	add.s32 	%r155, %r280, -5;
	mul.wide.u32 	%rd89, %r155, 8;
	add.s64 	%rd90, %rd3, %rd89;
	ld.local.f64 	%fd57, [%rd90];
	abs.f64 	%fd58, %fd57;
	setp.lt.f64 	%p20, %fd56, %fd58;
	selp.f64 	%fd59, %fd57, %fd55, %p20;
	add.s32 	%r156, %r285, 7;
	selp.b32 	%r157, %r156, %r154, %p20;
	abs.f64 	%fd60, %fd59;
	add.s32 	%r158, %r280, 35;
	mul.wide.u32 	%rd91, %r280, 8;
	add.s64 	%rd92, %rd3, %rd91;
	ld.local.f64 	%fd61, [%rd92];
	abs.f64 	%fd62, %fd61;
	setp.lt.f64 	%p21, %fd60, %fd62;
	selp.f64 	%fd63, %fd61, %fd59, %p21;
	add.s32 	%r159, %r285, 8;
	selp.b32 	%r160, %r159, %r157, %p21;
	abs.f64 	%fd64, %fd63;
	add.s32 	%r161, %r280, 5;
	mul.wide.u32 	%rd93, %r161, 8;
	add.s64 	%rd94, %rd3, %rd93;
	ld.local.f64 	%fd65, [%rd94];
	abs.f64 	%fd66, %fd65;
	setp.lt.f64 	%p22, %fd64, %fd66;
	selp.f64 	%fd67, %fd65, %fd63, %p22;
	add.s32 	%r162, %r285, 9;
	selp.b32 	%r163, %r162, %r160, %p22;
	abs.f64 	%fd68, %fd67;
	add.s32 	%r164, %r280, 10;
	mul.wide.u32 	%rd95, %r164, 8;
	add.s64 	%rd96, %rd3, %rd95;
	ld.local.f64 	%fd69, [%rd96];
	abs.f64 	%fd70, %fd69;
	setp.lt.f64 	%p23, %fd68, %fd70;
	selp.f64 	%fd71, %fd69, %fd67, %p23;
	add.s32 	%r165, %r285, 10;
	selp.b32 	%r166, %r165, %r163, %p23;
	abs.f64 	%fd72, %fd71;
	add.s32 	%r167, %r280, 15;
	mul.wide.u32 	%rd97, %r167, 8;
	add.s64 	%rd98, %rd3, %rd97;
	ld.local.f64 	%fd73, [%rd98];
	abs.f64 	%fd74, %fd73;
	setp.lt.f64 	%p24, %fd72, %fd74;
	selp.f64 	%fd75, %fd73, %fd71, %p24;
	add.s32 	%r168, %r285, 11;
	selp.b32 	%r169, %r168, %r166, %p24;
	abs.f64 	%fd76, %fd75;
	add.s32 	%r170, %r280, 20;
	mul.wide.u32 	%rd99, %r170, 8;
	add.s64 	%rd100, %rd3, %rd99;
	ld.local.f64 	%fd77, [%rd100];
	abs.f64 	%fd78, %fd77;
	setp.lt.f64 	%p25, %fd76, %fd78;
	selp.f64 	%fd79, %fd77, %fd75, %p25;
	add.s32 	%r171, %r285, 12;
	selp.b32 	%r172, %r171, %r169, %p25;
	abs.f64 	%fd80, %fd79;
	add.s32 	%r173, %r280, 25;
	mul.wide.u32 	%rd101, %r173, 8;
	add.s64 	%rd102, %rd3, %rd101;
	ld.local.f64 	%fd81, [%rd102];
	abs.f64 	%fd82, %fd81;
	setp.lt.f64 	%p26, %fd80, %fd82;
	selp.f64 	%fd83, %fd81, %fd79, %p26;
	add.s32 	%r174, %r285, 13;
	selp.b32 	%r175, %r174, %r172, %p26;
	abs.f64 	%fd84, %fd83;
	add.s32 	%r176, %r280, 30;
	mul.wide.u32 	%rd103, %r176, 8;
	add.s64 	%rd104, %rd3, %rd103;
	ld.local.f64 	%fd85, [%rd104];
	abs.f64 	%fd86, %fd85;
	setp.lt.f64 	%p27, %fd84, %fd86;
	selp.f64 	%fd87, %fd85, %fd83, %p27;
	add.s32 	%r177, %r285, 14;
	selp.b32 	%r178, %r177, %r175, %p27;
	abs.f64 	%fd88, %fd87;
	mul.wide.u32 	%rd105, %r158, 8;
	add.s64 	%rd106, %rd3, %rd105;
	ld.local.f64 	%fd89, [%rd106];
	abs.f64 	%fd90, %fd89;
	setp.lt.f64 	%p28, %fd88, %fd90;
	selp.f64 	%fd396, %fd89, %fd87, %p28;
	add.s32 	%r179, %r285, 15;
	selp.b32 	%r292, %r179, %r178, %p28;
	add.s32 	%r285, %r285, 16;
	add.s32 	%r280, %r280, 80;
	add.s32 	%r279, %r279, 16;
	setp.ne.s32 	%p29, %r279, 0;
	@%p29 bra 	$L__BB1_18;
$L__BB1_19:
	and.b32  	%r181, %r19, 15;
	setp.eq.s32 	%p30, %r181, 0;
	@%p30 bra 	$L__BB1_29;
	cvt.u16.u32 	%rs7, %r78;
	sub.s16 	%rs8, %rs7, %rs18;
	cvt.u32.u16 	%r183, %rs8;
	and.b32  	%r36, %r183, 15;
	add.s32 	%r184, %r36, -1;
	setp.lt.u32 	%p31, %r184, 7;
	@%p31 bra 	$L__BB1_22;
	abs.f64 	%fd91, %fd396;
	mad.lo.s32 	%r185, %r285, 5, %r278;
	mul.wide.u32 	%rd107, %r185, 8;
	add.s64 	%rd108, %rd3, %rd107;
	ld.local.f64 	%fd92, [%rd108];
	abs.f64 	%fd93, %fd92;
	setp.lt.f64 	%p32, %fd91, %fd93;
	selp.f64 	%fd94, %fd92, %fd396, %p32;
	selp.b32 	%r186, %r285, %r292, %p32;
	add.s32 	%r187, %r285, 1;
	abs.f64 	%fd95, %fd94;
	add.s32 	%r188, %r185, 5;
	mul.wide.u32 	%rd109, %r188, 8;
	add.s64 	%rd110, %rd3, %rd109;
	ld.local.f64 	%fd96, [%rd110];
	abs.f64 	%fd97, %fd96;
	setp.lt.f64 	%p33, %fd95, %fd97;
	selp.f64 	%fd98, %fd96, %fd94, %p33;
	selp.b32 	%r189, %r187, %r186, %p33;
	add.s32 	%r190, %r285, 2;
	abs.f64 	%fd99, %fd98;
	add.s32 	%r191, %r185, 10;
	mul.wide.u32 	%rd111, %r191, 8;
	add.s64 	%rd112, %rd3, %rd111;
	ld.local.f64 	%fd100, [%rd112];
	abs.f64 	%fd101, %fd100;
	setp.lt.f64 	%p34, %fd99, %fd101;
	selp.f64 	%fd102, %fd100, %fd98, %p34;
	selp.b32 	%r192, %r190, %r189, %p34;
	add.s32 	%r193, %r285, 3;
	abs.f64 	%fd103, %fd102;
	add.s32 	%r194, %r185, 15;
	mul.wide.u32 	%rd113, %r194, 8;
	add.s64 	%rd114, %rd3, %rd113;
	ld.local.f64 	%fd104, [%rd114];
	abs.f64 	%fd105, %fd104;
	setp.lt.f64 	%p35, %fd103, %fd105;
	selp.f64 	%fd106, %fd104, %fd102, %p35;
	selp.b32 	%r195, %r193, %r192, %p35;
	add.s32 	%r196, %r285, 4;
	abs.f64 	%fd107, %fd106;
	add.s32 	%r197, %r185, 20;
	mul.wide.u32 	%rd115, %r197, 8;
	add.s64 	%rd116, %rd3, %rd115;
	ld.local.f64 	%fd108, [%rd116];
	abs.f64 	%fd109, %fd108;
	setp.lt.f64 	%p36, %fd107, %fd109;
	selp.f64 	%fd110, %fd108, %fd106, %p36;
	selp.b32 	%r198, %r196, %r195, %p36;
	add.s32 	%r199, %r285, 5;
	abs.f64 	%fd111, %fd110;
	add.s32 	%r200, %r185, 25;
	mul.wide.u32 	%rd117, %r200, 8;
	add.s64 	%rd118, %rd3, %rd117;
	ld.local.f64 	%fd112, [%rd118];
	abs.f64 	%fd113, %fd112;
	setp.lt.f64 	%p37, %fd111, %fd113;
	selp.f64 	%fd114, %fd112, %fd110, %p37;
	selp.b32 	%r201, %r199, %r198, %p37;
	add.s32 	%r202, %r285, 6;
	abs.f64 	%fd115, %fd114;
	add.s32 	%r203, %r185, 30;
	mul.wide.u32 	%rd119, %r203, 8;
	add.s64 	%rd120, %rd3, %rd119;
	ld.local.f64 	%fd116, [%rd120];
	abs.f64 	%fd117, %fd116;
	setp.lt.f64 	%p38, %fd115, %fd117;
	selp.f64 	%fd118, %fd116, %fd114, %p38;
	selp.b32 	%r204, %r202, %r201, %p38;
	add.s32 	%r205, %r285, 7;
	abs.f64 	%fd119, %fd118;
	add.s32 	%r206, %r185, 35;
	mul.wide.u32 	%rd121, %r206, 8;
	add.s64 	%rd122, %rd3, %rd121;
	ld.local.f64 	%fd120, [%rd122];
	abs.f64 	%fd121, %fd120;
	setp.lt.f64 	%p39, %fd119, %fd121;
	selp.f64 	%fd396, %fd120, %fd118, %p39;
	selp.b32 	%r292, %r205, %r204, %p39;
	add.s32 	%r285, %r285, 8;
$L__BB1_22:
	and.b32  	%r207, %r36, 7;
	setp.eq.s32 	%p40, %r207, 0;
	@%p40 bra 	$L__BB1_29;
	sub.s16 	%rs10, %rs7, %rs17;
	cvt.u32.u16 	%r209, %rs10;
	and.b32  	%r210, %r209, 7;
	add.s32 	%r211, %r210, -1;
	setp.lt.u32 	%p41, %r211, 3;
	@%p41 bra 	$L__BB1_25;
	abs.f64 	%fd122, %fd396;
	mad.lo.s32 	%r212, %r285, 5, %r278;
	mul.wide.u32 	%rd123, %r212, 8;
	add.s64 	%rd124, %rd3, %rd123;
	ld.local.f64 	%fd123, [%rd124];
	abs.f64 	%fd124, %fd123;
	setp.lt.f64 	%p42, %fd122, %fd124;
	selp.f64 	%fd125, %fd123, %fd396, %p42;
	selp.b32 	%r213, %r285, %r292, %p42;
	add.s32 	%r214, %r285, 1;
	abs.f64 	%fd126, %fd125;
	add.s32 	%r215, %r212, 5;
	mul.wide.u32 	%rd125, %r215, 8;
	add.s64 	%rd126, %rd3, %rd125;
	ld.local.f64 	%fd127, [%rd126];
	abs.f64 	%fd128, %fd127;
	setp.lt.f64 	%p43, %fd126, %fd128;
	selp.f64 	%fd129, %fd127, %fd125, %p43;
	selp.b32 	%r216, %r214, %r213, %p43;
	add.s32 	%r217, %r285, 2;
	abs.f64 	%fd130, %fd129;
	add.s32 	%r218, %r212, 10;
	mul.wide.u32 	%rd127, %r218, 8;
	add.s64 	%rd128, %rd3, %rd127;
	ld.local.f64 	%fd131, [%rd128];
	abs.f64 	%fd132, %fd131;
	setp.lt.f64 	%p44, %fd130, %fd132;
	selp.f64 	%fd133, %fd131, %fd129, %p44;
	selp.b32 	%r219, %r217, %r216, %p44;
	add.s32 	%r220, %r285, 3;
	abs.f64 	%fd134, %fd133;
	add.s32 	%r221, %r212, 15;
	mul.wide.u32 	%rd129, %r221, 8;
	add.s64 	%rd130, %rd3, %rd129;
	ld.local.f64 	%fd135, [%rd130];
	abs.f64 	%fd136, %fd135;
	setp.lt.f64 	%p45, %fd134, %fd136;
	selp.f64 	%fd396, %fd135, %fd133, %p45;
	selp.b32 	%r292, %r220, %r219, %p45;
	add.s32 	%r285, %r285, 4;
$L__BB1_25:
	and.b32  	%r223, %r209, 3;
	setp.eq.s32 	%p46, %r223, 0;
	@%p46 bra 	$L__BB1_29;
	abs.f64 	%fd137, %fd396;
	mad.lo.s32 	%r47, %r285, 5, %r278;
	mul.wide.u32 	%rd131, %r47, 8;
	add.s64 	%rd132, %rd3, %rd131;
	ld.local.f64 	%fd138, [%rd132];
	abs.f64 	%fd139, %fd138;
	setp.lt.f64 	%p47, %fd137, %fd139;
	selp.f64 	%fd9, %fd138, %fd396, %p47;
	selp.b32 	%r292, %r285, %r292, %p47;
	setp.eq.s32 	%p48, %r223, 1;
	@%p48 bra 	$L__BB1_29;
	add.s32 	%r226, %r285, 1;
	abs.f64 	%fd140, %fd9;
	add.s32 	%r227, %r47, 5;
	mul.wide.u32 	%rd133, %r227, 8;
	add.s64 	%rd134, %rd3, %rd133;
	ld.local.f64 	%fd141, [%rd134];
	abs.f64 	%fd142, %fd141;
	setp.lt.f64 	%p49, %fd140, %fd142;
	selp.f64 	%fd10, %fd141, %fd9, %p49;
	selp.b32 	%r292, %r226, %r292, %p49;
	setp.eq.s32 	%p50, %r223, 2;
	@%p50 bra 	$L__BB1_29;
	add.s32 	%r230, %r285, 2;
	abs.f64 	%fd143, %fd10;
	add.s32 	%r231, %r47, 10;
	mul.wide.u32 	%rd135, %r231, 8;
	add.s64 	%rd136, %rd3, %rd135;
	ld.local.f64 	%fd144, [%rd136];
	abs.f64 	%fd145, %fd144;
	setp.lt.f64 	%p51, %fd143, %fd145;
	selp.b32 	%r292, %r230, %r292, %p51;
$L__BB1_29:
	add.s32 	%r233, %r78, -1;
	setp.lt.u32 	%p52, %r233, 15;
	mul.lo.s32 	%r52, %r292, 5;
	mov.b32 	%r295, 0;
	@%p52 bra 	$L__BB1_32;
	mov.b32 	%r293, 0;
$L__BB1_31:
	.pragma "nounroll";
	add.s32 	%r235, %r293, %r20;
	mul.wide.u32 	%rd137, %r235, 8;
	add.s64 	%rd138, %rd3, %rd137;
	ld.local.f64 	%fd146, [%rd138];
	add.s32 	%r236, %r293, %r52;
	mul.wide.s32 	%rd139, %r236, 8;
	add.s64 	%rd140, %rd3, %rd139;
	ld.local.f64 	%fd147, [%rd140];
	st.local.f64 	[%rd138], %fd147;
	st.local.f64 	[%rd140], %fd146;
	ld.local.f64 	%fd148, [%rd138+8];
	ld.local.f64 	%fd149, [%rd140+8];
	st.local.f64 	[%rd138+8], %fd149;
	st.local.f64 	[%rd140+8], %fd148;
	ld.local.f64 	%fd150, [%rd138+16];
	ld.local.f64 	%fd151, [%rd140+16];
	st.local.f64 	[%rd138+16], %fd151;
	st.local.f64 	[%rd140+16], %fd150;
	ld.local.f64 	%fd152, [%rd138+24];
	ld.local.f64 	%fd153, [%rd140+24];
	st.local.f64 	[%rd138+24], %fd153;
	st.local.f64 	[%rd140+24], %fd152;
	ld.local.f64 	%fd154, [%rd138+32];
	ld.local.f64 	%fd155, [%rd140+32];
	st.local.f64 	[%rd138+32], %fd155;
	st.local.f64 	[%rd140+32], %fd154;
	ld.local.f64 	%fd156, [%rd138+40];
	ld.local.f64 	%fd157, [%rd140+40];
	st.local.f64 	[%rd138+40], %fd157;
	st.local.f64 	[%rd140+40], %fd156;
	ld.local.f64 	%fd158, [%rd138+48];
	ld.local.f64 	%fd159, [%rd140+48];
	st.local.f64 	[%rd138+48], %fd159;
	st.local.f64 	[%rd140+48], %fd158;
	ld.local.f64 	%fd160, [%rd138+56];
	ld.local.f64 	%fd161, [%rd140+56];
	st.local.f64 	[%rd138+56], %fd161;
	st.local.f64 	[%rd140+56], %fd160;
	ld.local.f64 	%fd162, [%rd138+64];
	ld.local.f64 	%fd163, [%rd140+64];
	st.local.f64 	[%rd138+64], %fd163;
	st.local.f64 	[%rd140+64], %fd162;
	ld.local.f64 	%fd164, [%rd138+72];
	ld.local.f64 	%fd165, [%rd140+72];
	st.local.f64 	[%rd138+72], %fd165;
	st.local.f64 	[%rd140+72], %fd164;
	ld.local.f64 	%fd166, [%rd138+80];
	ld.local.f64 	%fd167, [%rd140+80];
	st.local.f64 	[%rd138+80], %fd167;
	st.local.f64 	[%rd140+80], %fd166;
	ld.local.f64 	%fd168, [%rd138+88];
	ld.local.f64 	%fd169, [%rd140+88];
	st.local.f64 	[%rd138+88], %fd169;
	st.local.f64 	[%rd140+88], %fd168;
	ld.local.f64 	%fd170, [%rd138+96];
	ld.local.f64 	%fd171, [%rd140+96];
	st.local.f64 	[%rd138+96], %fd171;
	st.local.f64 	[%rd140+96], %fd170;
	ld.local.f64 	%fd172, [%rd138+104];
	ld.local.f64 	%fd173, [%rd140+104];
	st.local.f64 	[%rd138+104], %fd173;
	st.local.f64 	[%rd140+104], %fd172;
	ld.local.f64 	%fd174, [%rd138+112];
	ld.local.f64 	%fd175, [%rd140+112];
	st.local.f64 	[%rd138+112], %fd175;
	st.local.f64 	[%rd140+112], %fd174;
	ld.local.f64 	%fd176, [%rd138+120];
	ld.local.f64 	%fd177, [%rd140+120];
	st.local.f64 	[%rd138+120], %fd177;
	st.local.f64 	[%rd140+120], %fd176;
	add.s32 	%r293, %r293, 16;
	setp.ne.s32 	%p53, %r293, %r8;
	mov.u32 	%r295, %r8;
	@%p53 bra 	$L__BB1_31;
$L__BB1_32:
	setp.eq.s32 	%p54, %r7, 0;
	@%p54 bra 	$L__BB1_42;
	add.s32 	%r237, %r7, -1;
	setp.lt.u32 	%p55, %r237, 7;
	@%p55 bra 	$L__BB1_35;
	add.s32 	%r238, %r295, %r20;
	mul.wide.u32 	%rd141, %r238, 8;
	add.s64 	%rd142, %rd3, %rd141;
	ld.local.f64 	%fd178, [%rd142];
	add.s32 	%r239, %r295, %r52;
	mul.wide.s32 	%rd143, %r239, 8;
	add.s64 	%rd144, %rd3, %rd143;
	ld.local.f64 	%fd179, [%rd144];
	st.local.f64 	[%rd142], %fd179;
	st.local.f64 	[%rd144], %fd178;
	cvt.u64.u32 	%rd145, %r20;
	cvt.u64.u32 	%rd146, %r295;
	add.s64 	%rd147, %rd146, %rd145;
	shl.b64 	%rd148, %rd147, 3;
	add.s64 	%rd149, %rd3, %rd148;
	ld.local.f64 	%fd180, [%rd149+8];
	ld.local.f64 	%fd181, [%rd144+8];
	st.local.f64 	[%rd149+8], %fd181;
	st.local.f64 	[%rd144+8], %fd180;
	ld.local.f64 	%fd182, [%rd149+16];
	ld.local.f64 	%fd183, [%rd144+16];
	st.local.f64 	[%rd149+16], %fd183;
	st.local.f64 	[%rd144+16], %fd182;
	ld.local.f64 	%fd184, [%rd149+24];
	ld.local.f64 	%fd185, [%rd144+24];
	st.local.f64 	[%rd149+24], %fd185;
	st.local.f64 	[%rd144+24], %fd184;
	ld.local.f64 	%fd186, [%rd149+32];
	ld.local.f64 	%fd187, [%rd144+32];
	st.local.f64 	[%rd149+32], %fd187;
	st.local.f64 	[%rd144+32], %fd186;
	ld.local.f64 	%fd188, [%rd149+40];
	ld.local.f64 	%fd189, [%rd144+40];
	st.local.f64 	[%rd149+40], %fd189;
	st.local.f64 	[%rd144+40], %fd188;
	ld.local.f64 	%fd190, [%rd149+48];
	ld.local.f64 	%fd191, [%rd144+48];
	st.local.f64 	[%rd149+48], %fd191;
	st.local.f64 	[%rd144+48], %fd190;
	ld.local.f64 	%fd192, [%rd149+56];
	ld.local.f64 	%fd193, [%rd144+56];
	st.local.f64 	[%rd149+56], %fd193;
	st.local.f64 	[%rd144+56], %fd192;
	add.s32 	%r295, %r295, 8;
$L__BB1_35:
	setp.eq.s32 	%p56, %r2, 0;
	@%p56 bra 	$L__BB1_42;
	add.s32 	%r240, %r2, -1;
	setp.lt.u32 	%p57, %r240, 3;
	@%p57 bra 	$L__BB1_38;
	add.s32 	%r241, %r295, %r20;
	mul.wide.u32 	%rd150, %r241, 8;
	add.s64 	%rd151, %rd3, %rd150;
	ld.local.f64 	%fd194, [%rd151];
	add.s32 	%r242, %r295, %r52;
	mul.wide.s32 	%rd152, %r242, 8;
	add.s64 	%rd153, %rd3, %rd152;
	ld.local.f64 	%fd195, [%rd153];
	st.local.f64 	[%rd151], %fd195;
	st.local.f64 	[%rd153], %fd194;
	cvt.u64.u32 	%rd154, %r20;
	cvt.u64.u32 	%rd155, %r295;
	add.s64 	%rd156, %rd155, %rd154;
	shl.b64 	%rd157, %rd156, 3;
	add.s64 	%rd158, %rd3, %rd157;
	ld.local.f64 	%fd196, [%rd158+8];
	ld.local.f64 	%fd197, [%rd153+8];
	st.local.f64 	[%rd158+8], %fd197;
	st.local.f64 	[%rd153+8], %fd196;
	ld.local.f64 	%fd198, [%rd158+16];
	ld.local.f64 	%fd199, [%rd153+16];
	st.local.f64 	[%rd158+16], %fd199;
	st.local.f64 	[%rd153+16], %fd198;
	ld.local.f64 	%fd200, [%rd158+24];
	ld.local.f64 	%fd201, [%rd153+24];
	st.local.f64 	[%rd158+24], %fd201;
	st.local.f64 	[%rd153+24], %fd200;
	add.s32 	%r295, %r295, 4;
$L__BB1_38:
	setp.eq.s32 	%p58, %r3, 0;
	@%p58 bra 	$L__BB1_42;
	setp.eq.s32 	%p59, %r3, 1;
	add.s32 	%r243, %r295, %r20;
	mul.wide.u32 	%rd159, %r243, 8;
	add.s64 	%rd160, %rd3, %rd159;
	ld.local.f64 	%fd202, [%rd160];
	add.s32 	%r244, %r295, %r52;
	mul.wide.s32 	%rd161, %r244, 8;
	add.s64 	%rd5, %rd3, %rd161;
	ld.local.f64 	%fd203, [%rd5];
	st.local.f64 	[%rd160], %fd203;
	st.local.f64 	[%rd5], %fd202;
	@%p59 bra 	$L__BB1_42;
	setp.eq.s32 	%p60, %r3, 2;
	cvt.u64.u32 	%rd162, %r20;
	cvt.u64.u32 	%rd163, %r295;
	add.s64 	%rd164, %rd163, %rd162;
	shl.b64 	%rd165, %rd164, 3;
	add.s64 	%rd6, %rd3, %rd165;
	ld.local.f64 	%fd204, [%rd6+8];
	ld.local.f64 	%fd205, [%rd5+8];
	st.local.f64 	[%rd6+8], %fd205;
	st.local.f64 	[%rd5+8], %fd204;
	@%p60 bra 	$L__BB1_42;
	ld.local.f64 	%fd206, [%rd6+16];
	ld.local.f64 	%fd207, [%rd5+16];
	st.local.f64 	[%rd6+16], %fd207;
	st.local.f64 	[%rd5+16], %fd206;
$L__BB1_42:
	ld.local.f64 	%fd11, [%rd74];
	abs.f64 	%fd208, %fd11;
	setp.lt.f64 	%p61, %fd208, 0d3DDB7CDFD9D7BDBB;
	@%p61 bra 	$L__BB1_76;
	setp.lt.u32 	%p62, %r233, 15;
	mov.b32 	%r299, 0;
	@%p62 bra 	$L__BB1_46;
	mov.b32 	%r297, 0;
$L__BB1_45:
	.pragma "nounroll";
	add.s32 	%r249, %r297, %r20;
	mul.wide.u32 	%rd168, %r249, 8;
	add.s64 	%rd169, %rd3, %rd168;
	ld.local.f64 	%fd209, [%rd169];
	div.rn.f64 	%fd210, %fd209, %fd11;
	st.local.f64 	[%rd169], %fd210;
	ld.local.f64 	%fd211, [%rd169+8];
	div.rn.f64 	%fd212, %fd211, %fd11;
	st.local.f64 	[%rd169+8], %fd212;
	ld.local.f64 	%fd213, [%rd169+16];
	div.rn.f64 	%fd214, %fd213, %fd11;
	st.local.f64 	[%rd169+16], %fd214;
	ld.local.f64 	%fd215, [%rd169+24];
	div.rn.f64 	%fd216, %fd215, %fd11;
	st.local.f64 	[%rd169+24], %fd216;
	ld.local.f64 	%fd217, [%rd169+32];
	div.rn.f64 	%fd218, %fd217, %fd11;
	st.local.f64 	[%rd169+32], %fd218;
	ld.local.f64 	%fd219, [%rd169+40];
	div.rn.f64 	%fd220, %fd219, %fd11;
	st.local.f64 	[%rd169+40], %fd220;
	ld.local.f64 	%fd221, [%rd169+48];
	div.rn.f64 	%fd222, %fd221, %fd11;
	st.local.f64 	[%rd169+48], %fd222;
	ld.local.f64 	%fd223, [%rd169+56];
	div.rn.f64 	%fd224, %fd223, %fd11;
	st.local.f64 	[%rd169+56], %fd224;
	ld.local.f64 	%fd225, [%rd169+64];
	div.rn.f64 	%fd226, %fd225, %fd11;
	st.local.f64 	[%rd169+64], %fd226;
	ld.local.f64 	%fd227, [%rd169+72];
	div.rn.f64 	%fd228, %fd227, %fd11;
	st.local.f64 	[%rd169+72], %fd228;
	ld.local.f64 	%fd229, [%rd169+80];
	div.rn.f64 	%fd230, %fd229, %fd11;
	st.local.f64 	[%rd169+80], %fd230;
	ld.local.f64 	%fd231, [%rd169+88];
	div.rn.f64 	%fd232, %fd231, %fd11;
	st.local.f64 	[%rd169+88], %fd232;
	ld.local.f64 	%fd233, [%rd169+96];
	div.rn.f64 	%fd234, %fd233, %fd11;
	st.local.f64 	[%rd169+96], %fd234;
	ld.local.f64 	%fd235, [%rd169+104];
	div.rn.f64 	%fd236, %fd235, %fd11;
	st.local.f64 	[%rd169+104], %fd236;
	ld.local.f64 	%fd237, [%rd169+112];
	div.rn.f64 	%fd238, %fd237, %fd11;
	st.local.f64 	[%rd169+112], %fd238;
	ld.local.f64 	%fd239, [%rd169+120];
	div.rn.f64 	%fd240, %fd239, %fd11;
	st.local.f64 	[%rd169+120], %fd240;
	add.s32 	%r297, %r297, 16;
	setp.ne.s32 	%p63, %r297, %r8;
	mov.u32 	%r299, %r8;
	@%p63 bra 	$L__BB1_45;
$L__BB1_46:
	setp.eq.s32 	%p64, %r7, 0;
	@%p64 bra 	$L__BB1_56;
	add.s32 	%r250, %r7, -1;
	setp.lt.u32 	%p65, %r250, 7;
	@%p65 bra 	$L__BB1_49;
	add.s32 	%r251, %r299, %r20;
	mul.wide.u32 	%rd170, %r251, 8;
	add.s64 	%rd171, %rd3, %rd170;
	ld.local.f64 	%fd241, [%rd171];
	div.rn.f64 	%fd242, %fd241, %fd11;
	st.local.f64 	[%rd171], %fd242;
	cvt.u64.u32 	%rd172, %r20;
	cvt.u64.u32 	%rd173, %r299;
	add.s64 	%rd174, %rd173, %rd172;
	shl.b64 	%rd175, %rd174, 3;
	add.s64 	%rd176, %rd3, %rd175;
	ld.local.f64 	%fd243, [%rd176+8];
	div.rn.f64 	%fd244, %fd243, %fd11;
	st.local.f64 	[%rd176+8], %fd244;
	ld.local.f64 	%fd245, [%rd176+16];
	div.rn.f64 	%fd246, %fd245, %fd11;
	st.local.f64 	[%rd176+16], %fd246;
	ld.local.f64 	%fd247, [%rd176+24];
	div.rn.f64 	%fd248, %fd247, %fd11;
	st.local.f64 	[%rd176+24], %fd248;
	ld.local.f64 	%fd249, [%rd176+32];
	div.rn.f64 	%fd250, %fd249, %fd11;
	st.local.f64 	[%rd176+32], %fd250;
	ld.local.f64 	%fd251, [%rd176+40];
	div.rn.f64 	%fd252, %fd251, %fd11;
	st.local.f64 	[%rd176+40], %fd252;
	ld.local.f64 	%fd253, [%rd176+48];
	div.rn.f64 	%fd254, %fd253, %fd11;
	st.local.f64 	[%rd176+48], %fd254;
	ld.local.f64 	%fd255, [%rd176+56];
	div.rn.f64 	%fd256, %fd255, %fd11;
	st.local.f64 	[%rd176+56], %fd256;
	add.s32 	%r299, %r299, 8;
$L__BB1_49:
	setp.eq.s32 	%p66, %r2, 0;
	@%p66 bra 	$L__BB1_56;
	add.s32 	%r252, %r2, -1;
	setp.lt.u32 	%p67, %r252, 3;
	@%p67 bra 	$L__BB1_52;
	add.s32 	%r253, %r299, %r20;
	mul.wide.u32 	%rd177, %r253, 8;
	add.s64 	%rd178, %rd3, %rd177;
	ld.local.f64 	%fd257, [%rd178];
	div.rn.f64 	%fd258, %fd257, %fd11;
	st.local.f64 	[%rd178], %fd258;
	cvt.u64.u32 	%rd179, %r20;
	cvt.u64.u32 	%rd180, %r299;
	add.s64 	%rd181, %rd180, %rd179;
	shl.b64 	%rd182, %rd181, 3;
	add.s64 	%rd183, %rd3, %rd182;
	ld.local.f64 	%fd259, [%rd183+8];
	div.rn.f64 	%fd260, %fd259, %fd11;
	st.local.f64 	[%rd183+8], %fd260;
	ld.local.f64 	%fd261, [%rd183+16];
	div.rn.f64 	%fd262, %fd261, %fd11;
	st.local.f64 	[%rd183+16], %fd262;
	ld.local.f64 	%fd263, [%rd183+24];
	div.rn.f64 	%fd264, %fd263, %fd11;
	st.local.f64 	[%rd183+24], %fd264;
	add.s32 	%r299, %r299, 4;
$L__BB1_52:
	setp.eq.s32 	%p68, %r3, 0;
	@%p68 bra 	$L__BB1_56;
	setp.eq.s32 	%p69, %r3, 1;
	add.s32 	%r254, %r299, %r20;
	mul.wide.u32 	%rd184, %r254, 8;
	add.s64 	%rd185, %rd3, %rd184;
	ld.local.f64 	%fd265, [%rd185];
	div.rn.f64 	%fd266, %fd265, %fd11;
	st.local.f64 	[%rd185], %fd266;
	@%p69 bra 	$L__BB1_56;
	setp.eq.s32 	%p70, %r3, 2;
	cvt.u64.u32 	%rd186, %r20;
	cvt.u64.u32 	%rd187, %r299;
	add.s64 	%rd188, %rd187, %rd186;
	shl.b64 	%rd189, %rd188, 3;
	add.s64 	%rd7, %rd3, %rd189;
	ld.local.f64 	%fd267, [%rd7+8];
	div.rn.f64 	%fd268, %fd267, %fd11;
	st.local.f64 	[%rd7+8], %fd268;
	@%p70 bra 	$L__BB1_56;
	ld.local.f64 	%fd269, [%rd7+16];
	div.rn.f64 	%fd270, %fd269, %fd11;
	st.local.f64 	[%rd7+16], %fd270;
$L__BB1_56:
	mov.b32 	%r301, 0;
	cvt.u64.u32 	%rd230, %r20;
$L__BB1_57:
	setp.eq.s32 	%p71, %r301, %r278;
	@%p71 bra 	$L__BB1_71;
	add.s32 	%r257, %r78, -1;
	setp.lt.u32 	%p72, %r257, 15;
	mul.lo.s32 	%r68, %r301, 5;
	add.s32 	%r258, %r68, %r278;
	mul.wide.u32 	%rd190, %r258, 8;
	add.s64 	%rd191, %rd3, %rd190;
	ld.local.f64 	%fd12, [%rd191];
	mov.b32 	%r304, 0;
	@%p72 bra 	$L__BB1_61;
	mov.b32 	%r302, 0;
$L__BB1_60:
	.pragma "nounroll";
	add.s32 	%r260, %r302, %r68;
	mul.wide.u32 	%rd192, %r260, 8;
	add.s64 	%rd193, %rd3, %rd192;
	ld.local.f64 	%fd271, [%rd193];
	add.s32 	%r261, %r302, %r20;
	mul.wide.u32 	%rd194, %r261, 8;
	add.s64 	%rd195, %rd3, %rd194;
	ld.local.f64 	%fd272, [%rd195];
	mul.f64 	%fd273, %fd12, %fd272;
	sub.f64 	%fd274, %fd271, %fd273;
	st.local.f64 	[%rd193], %fd274;
	ld.local.f64 	%fd275, [%rd193+8];
	ld.local.f64 	%fd276, [%rd195+8];
	mul.f64 	%fd277, %fd12, %fd276;
	sub.f64 	%fd278, %fd275, %fd277;
	st.local.f64 	[%rd193+8], %fd278;
	ld.local.f64 	%fd279, [%rd193+16];
	ld.local.f64 	%fd280, [%rd195+16];
	mul.f64 	%fd281, %fd12, %fd280;
	sub.f64 	%fd282, %fd279, %fd281;
	st.local.f64 	[%rd193+16], %fd282;
	ld.local.f64 	%fd283, [%rd193+24];
	ld.local.f64 	%fd284, [%rd195+24];
	mul.f64 	%fd285, %fd12, %fd284;
	sub.f64 	%fd286, %fd283, %fd285;
	st.local.f64 	[%rd193+24], %fd286;
	ld.local.f64 	%fd287, [%rd193+32];
	ld.local.f64 	%fd288, [%rd195+32];
	mul.f64 	%fd289, %fd12, %fd288;
	sub.f64 	%fd290, %fd287, %fd289;
	st.local.f64 	[%rd193+32], %fd290;
	ld.local.f64 	%fd291, [%rd193+40];
	ld.local.f64 	%fd292, [%rd195+40];
	mul.f64 	%fd293, %fd12, %fd292;
	sub.f64 	%fd294, %fd291, %fd293;
	st.local.f64 	[%rd193+40], %fd294;
	ld.local.f64 	%fd295, [%rd193+48];
	ld.local.f64 	%fd296, [%rd195+48];
	mul.f64 	%fd297, %fd12, %fd296;
	sub.f64 	%fd298, %fd295, %fd297;
	st.local.f64 	[%rd193+48], %fd298;
	ld.local.f64 	%fd299, [%rd193+56];
	ld.local.f64 	%fd300, [%rd195+56];
	mul.f64 	%fd301, %fd12, %fd300;
	sub.f64 	%fd302, %fd299, %fd301;
	st.local.f64 	[%rd193+56], %fd302;
	ld.local.f64 	%fd303, [%rd193+64];
	ld.local.f64 	%fd304, [%rd195+64];
	mul.f64 	%fd305, %fd12, %fd304;
	sub.f64 	%fd306, %fd303, %fd305;
	st.local.f64 	[%rd193+64], %fd306;
	ld.local.f64 	%fd307, [%rd193+72];
	ld.local.f64 	%fd308, [%rd195+72];
	mul.f64 	%fd309, %fd12, %fd308;
	sub.f64 	%fd310, %fd307, %fd309;
	st.local.f64 	[%rd193+72], %fd310;
	ld.local.f64 	%fd311, [%rd193+80];
	ld.local.f64 	%fd312, [%rd195+80];
	mul.f64 	%fd313, %fd12, %fd312;
	sub.f64 	%fd314, %fd311, %fd313;
	st.local.f64 	[%rd193+80], %fd314;
	ld.local.f64 	%fd315, [%rd193+88];
	ld.local.f64 	%fd316, [%rd195+88];
	mul.f64 	%fd317, %fd12, %fd316;
	sub.f64 	%fd318, %fd315, %fd317;
	st.local.f64 	[%rd193+88], %fd318;
	ld.local.f64 	%fd319, [%rd193+96];
	ld.local.f64 	%fd320, [%rd195+96];
	mul.f64 	%fd321, %fd12, %fd320;
	sub.f64 	%fd322, %fd319, %fd321;
	st.local.f64 	[%rd193+96], %fd322;
	ld.local.f64 	%fd323, [%rd193+104];
	ld.local.f64 	%fd324, [%rd195+104];
	mul.f64 	%fd325, %fd12, %fd324;
	sub.f64 	%fd326, %fd323, %fd325;
	st.local.f64 	[%rd193+104], %fd326;
	ld.local.f64 	%fd327, [%rd193+112];
	ld.local.f64 	%fd328, [%rd195+112];
	mul.f64 	%fd329, %fd12, %fd328;
	sub.f64 	%fd330, %fd327, %fd329;
	st.local.f64 	[%rd193+112], %fd330;
	ld.local.f64 	%fd331, [%rd193+120];
	ld.local.f64 	%fd332, [%rd195+120];
	mul.f64 	%fd333, %fd12, %fd332;
	sub.f64 	%fd334, %fd331, %fd333;
	st.local.f64 	[%rd193+120], %fd334;
	add.s32 	%r302, %r302, 16;
	setp.ne.s32 	%p73, %r302, %r8;
	mov.u32 	%r304, %r8;
	@%p73 bra 	$L__BB1_60;
$L__BB1_61:
	setp.eq.s32 	%p74, %r7, 0;
	@%p74 bra 	$L__BB1_71;
	add.s32 	%r262, %r7, -1;
	setp.lt.u32 	%p75, %r262, 7;
	@%p75 bra 	$L__BB1_64;
	add.s32 	%r263, %r304, %r68;
	mul.wide.u32 	%rd196, %r263, 8;
	add.s64 	%rd197, %rd3, %rd196;
	ld.local.f64 	%fd335, [%rd197];
	add.s32 	%r264, %r304, %r20;
	mul.wide.u32 	%rd198, %r264, 8;
	add.s64 	%rd199, %rd3, %rd198;
	ld.local.f64 	%fd336, [%rd199];
	mul.f64 	%fd337, %fd12, %fd336;
	sub.f64 	%fd338, %fd335, %fd337;
	st.local.f64 	[%rd197], %fd338;
	cvt.u64.u32 	%rd200, %r68;
	cvt.u64.u32 	%rd201, %r304;
	add.s64 	%rd202, %rd201, %rd200;
	shl.b64 	%rd203, %rd202, 3;
	add.s64 	%rd204, %rd3, %rd203;
	ld.local.f64 	%fd339, [%rd204+8];
	add.s64 	%rd206, %rd201, %rd230;
	shl.b64 	%rd207, %rd206, 3;
	add.s64 	%rd208, %rd3, %rd207;
	ld.local.f64 	%fd340, [%rd208+8];
	mul.f64 	%fd341, %fd12, %fd340;
	sub.f64 	%fd342, %fd339, %fd341;
	st.local.f64 	[%rd204+8], %fd342;
	ld.local.f64 	%fd343, [%rd204+16];
	ld.local.f64 	%fd344, [%rd208+16];
	mul.f64 	%fd345, %fd12, %fd344;
	sub.f64 	%fd346, %fd343, %fd345;
	st.local.f64 	[%rd204+16], %fd346;
	ld.local.f64 	%fd347, [%rd204+24];
	ld.local.f64 	%fd348, [%rd208+24];
	mul.f64 	%fd349, %fd12, %fd348;
	sub.f64 	%fd350, %fd347, %fd349;
	st.local.f64 	[%rd204+24], %fd350;
	ld.local.f64 	%fd351, [%rd204+32];
	ld.local.f64 	%fd352, [%rd208+32];
	mul.f64 	%fd353, %fd12, %fd352;
	sub.f64 	%fd354, %fd351, %fd353;
	st.local.f64 	[%rd204+32], %fd354;
	ld.local.f64 	%fd355, [%rd204+40];
	ld.local.f64 	%fd356, [%rd208+40];
	mul.f64 	%fd357, %fd12, %fd356;
	sub.f64 	%fd358, %fd355, %fd357;
	st.local.f64 	[%rd204+40], %fd358;
	ld.local.f64 	%fd359, [%rd204+48];
	ld.local.f64 	%fd360, [%rd208+48];
	mul.f64 	%fd361, %fd12, %fd360;
	sub.f64 	%fd362, %fd359, %fd361;
	st.local.f64 	[%rd204+48], %fd362;
	ld.local.f64 	%fd363, [%rd204+56];
	ld.local.f64 	%fd364, [%rd208+56];
	mul.f64 	%fd365, %fd12, %fd364;
	sub.f64 	%fd366, %fd363, %fd365;
	st.local.f64 	[%rd204+56], %fd366;
	add.s32 	%r304, %r304, 8;
$L__BB1_64:
	setp.eq.s32 	%p76, %r2, 0;
	@%p76 bra 	$L__BB1_71;
	add.s32 	%r265, %r2, -1;
	setp.lt.u32 	%p77, %r265, 3;
	@%p77 bra 	$L__BB1_67;
	add.s32 	%r266, %r304, %r68;
	mul.wide.u32 	%rd209, %r266, 8;
	add.s64 	%rd210, %rd3, %rd209;
	ld.local.f64 	%fd367, [%rd210];
	add.s32 	%r267, %r304, %r20;
	mul.wide.u32 	%rd211, %r267, 8;
	add.s64 	%rd212, %rd3, %rd211;
	ld.local.f64 	%fd368, [%rd212];
	mul.f64 	%fd369, %fd12, %fd368;
	sub.f64 	%fd370, %fd367, %fd369;
	st.local.f64 	[%rd210], %fd370;
	cvt.u64.u32 	%rd213, %r68;
	cvt.u64.u32 	%rd214, %r304;
	add.s64 	%rd215, %rd214, %rd213;
	shl.b64 	%rd216, %rd215, 3;
	add.s64 	%rd217, %rd3, %rd216;
	ld.local.f64 	%fd371, [%rd217+8];
	add.s64 	%rd219, %rd214, %rd230;
	shl.b64 	%rd220, %rd219, 3;
	add.s64 	%rd221, %rd3, %rd220;
	ld.local.f64 	%fd372, [%rd221+8];
	mul.f64 	%fd373, %fd12, %fd372;
	sub.f64 	%fd374, %fd371, %fd373;
	st.local.f64 	[%rd217+8], %fd374;
	ld.local.f64 	%fd375, [%rd217+16];
	ld.local.f64 	%fd376, [%rd221+16];
	mul.f64 	%fd377, %fd12, %fd376;
	sub.f64 	%fd378, %fd375, %fd377;
	st.local.f64 	[%rd217+16], %fd378;
	ld.local.f64 	%fd379, [%rd217+24];
	ld.local.f64 	%fd380, [%rd221+24];
	mul.f64 	%fd381, %fd12, %fd380;
	sub.f64 	%fd382, %fd379, %fd381;
	st.local.f64 	[%rd217+24], %fd382;
	add.s32 	%r304, %r304, 4;
$L__BB1_67:
	setp.eq.s32 	%p78, %r3, 0;
	@%p78 bra 	$L__BB1_71;
	setp.eq.s32 	%p79, %r3, 1;
	add.s32 	%r268, %r304, %r68;
	mul.wide.u32 	%rd222, %r268, 8;
	add.s64 	%rd223, %rd3, %rd222;
	ld.local.f64 	%fd383, [%rd223];
	add.s32 	%r269, %r304, %r20;
	mul.wide.u32 	%rd224, %r269, 8;
	add.s64 	%rd225, %rd3, %rd224;
	ld.local.f64 	%fd384, [%rd225];
	mul.f64 	%fd385, %fd12, %fd384;
	sub.f64 	%fd386, %fd383, %fd385;
	st.local.f64 	[%rd223], %fd386;
	@%p79 bra 	$L__BB1_71;
	setp.eq.s32 	%p80, %r3, 2;
	cvt.u64.u32 	%rd226, %r68;
	cvt.u64.u32 	%rd227, %r304;
	add.s64 	%rd228, %rd227, %rd226;
	shl.b64 	%rd229, %rd228, 3;
	add.s64 	%rd8, %rd3, %rd229;
	ld.local.f64 	%fd387, [%rd8+8];
	add.s64 	%rd231, %rd227, %rd230;
	shl.b64 	%rd232, %rd231, 3;
	add.s64 	%rd9, %rd3, %rd232;
	ld.local.f64 	%fd388, [%rd9+8];
	mul.f64 	%fd389, %fd12, %fd388;
	sub.f64 	%fd390, %fd387, %fd389;
	st.local.f64 	[%rd8+8], %fd390;
	@%p80 bra 	$L__BB1_71;
	ld.local.f64 	%fd391, [%rd8+16];
	ld.local.f64 	%fd392, [%rd9+16];
	mul.f64 	%fd393, %fd12, %fd392;
	sub.f64 	%fd394, %fd391, %fd393;
	st.local.f64 	[%rd8+16], %fd394;
$L__BB1_71:
	add.s32 	%r301, %r301, 1;
	setp.ne.s32 	%p81, %r301, %r78;
	@%p81 bra 	$L__BB1_57;
	add.s32 	%r278, %r278, 1;
	setp.eq.s32 	%p82, %r278, %r78;
	add.s16 	%rs18, %rs18, 1;
	add.s16 	%rs17, %rs17, 1;
	@%p82 bra 	$L__BB1_73;
	bra.uni 	$L__BB1_16;
$L__BB1_73:
	ld.param.u64 	%rd240, [_Z8findcritPdPiS0_ixii_param_2];
	cvta.to.global.u64 	%rd233, %rd240;
	shl.b64 	%rd234, %rd4, 2;
	add.s64 	%rd235, %rd233, %rd234;
	mov.b32 	%r270, 0;
	st.global.u32 	[%rd235], %r270;
$L__BB1_74:
	{ // callseq 0, 0
	.param .b64 param0;
	st.param.b64 	[param0], %rd14;
	call.uni 
	free, 
	(
	param0
	);
	} // callseq 0
$L__BB1_75:
	ret;
$L__BB1_76:
	ld.param.u64 	%rd241, [_Z8findcritPdPiS0_ixii_param_2];
	cvta.to.global.u64 	%rd236, %rd241;
	shl.b64 	%rd237, %rd4, 2;
	add.s64 	%rd238, %rd236, %rd237;
	mov.b32 	%r271, 1;
	st.global.u32 	[%rd238], %r271;
	bra.uni 	$L__BB1_74;

}
	// .globl	_Z9removcritPiS_S_ixiii
.visible .entry _Z9removcritPiS_S_ixiii(
	.param .u64 .ptr .align 1 _Z9removcritPiS_S_ixiii_param_0,
	.param .u64 .ptr .align 1 _Z9removcritPiS_S_ixiii_param_1,
	.param .u64 .ptr .align 1 _Z9removcritPiS_S_ixiii_param_2,
	.param .u32 _Z9removcritPiS_S_ixiii_param_3,
	.param .u64 _Z9removcritPiS_S_ixiii_param_4,
	.param .u32 _Z9removcritPiS_S_ixiii_param_5,
	.param .u32 _Z9removcritPiS_S_ixiii_param_6,
	.param .u32 _Z9removcritPiS_S_ixiii_param_7
)
{
	.reg .pred 	%p<11>;
	.reg .b32 	%r<33>;
	.reg .b64 	%rd<15>;

	ld.param.u64 	%rd4, [_Z9removcritPiS_S_ixiii_param_0];
	ld.param.u64 	%rd5, [_Z9removcritPiS_S_ixiii_param_1];
	ld.param.u64 	%rd6, [_Z9removcritPiS_S_ixiii_param_2];
	ld.param.u32 	%r14, [_Z9removcritPiS_S_ixiii_param_3];
	ld.param.u32 	%r15, [_Z9removcritPiS_S_ixiii_param_5];
	ld.param.u32 	%r16, [_Z9removcritPiS_S_ixiii_param_6];
	cvta.to.global.u64 	%rd7, %rd6;
	mov.u32 	%r17, %tid.x;
	mov.u32 	%r18, %ntid.x;
	mov.u32 	%r19, %ctaid.x;
	mad.lo.s32 	%r1, %r18, %r19, %r17;
	mul.wide.s32 	%rd8, %r1, 4;
	add.s64 	%rd1, %rd7, %rd8;
	ld.global.u32 	%r20, [%rd1];
	setp.ne.s32 	%p1, %r20, 1;
	@%p1 bra 	$L__BB2_8;
	cvta.to.global.u64 	%rd9, %rd5;
	mul.lo.s32 	%r22, %r16, %r14;
	mul.wide.s32 	%rd10, %r22, 4;
	add.s64 	%rd2, %rd9, %rd10;
	ld.global.u32 	%r27, [%rd2];
	setp.eq.s32 	%p2, %r27, -1;
	setp.lt.s32 	%p3, %r15, 1;
	mov.b32 	%r32, 0;
	or.pred  	%p4, %p3, %p2;
	@%p4 bra 	$L__BB2_7;
	mul.lo.s32 	%r3, %r16, %r1;
	cvta.to.global.u64 	%rd3, %rd4;
	mov.b32 	%r28, 0;
	mov.u32 	%r32, %r28;
$L__BB2_3:
	mov.u32 	%r5, %r28;
	mov.b32 	%r30, 0;
$L__BB2_4:
	add.s32 	%r25, %r30, %r3;
	mul.wide.s32 	%rd11, %r25, 4;
	add.s64 	%rd12, %rd3, %rd11;
	ld.global.u32 	%r26, [%rd12];
	setp.eq.s32 	%p5, %r27, %r26;
	mov.u32 	%r31, %r30;
	@%p5 bra 	$L__BB2_6;
	add.s32 	%r30, %r30, 1;
	setp.ne.s32 	%p6, %r30, %r15;
	mov.u32 	%r31, %r15;
	@%p6 bra 	$L__BB2_4;
$L__BB2_6:
	setp.eq.s32 	%p7, %r31, %r15;
	selp.b32 	%r32, 1, %r32, %p7;
	add.s32 	%r28, %r5, 1;
	mul.wide.u32 	%rd13, %r5, 4;
	add.s64 	%rd14, %rd2, %rd13;
	ld.global.u32 	%r27, [%rd14+4];
	setp.ne.s32 	%p8, %r27, -1;
	setp.lt.s32 	%p9, %r28, %r15;
	and.pred  	%p10, %p9, %p8;
	@%p10 bra 	$L__BB2_3;
$L__BB2_7:
	st.global.u32 	[%rd1], %r32;
$L__BB2_8:
	ret;

}
	// .globl	_Z4scanPiS_iS_
.visible .entry _Z4scanPiS_iS_(
	.param .u64 .ptr .align 1 _Z4scanPiS_iS__param_0,
	.param .u64 .ptr .align 1 _Z4scanPiS_iS__param_1,
	.param .u32 _Z4scanPiS_iS__param_2,
	.param .u64 .ptr .align 1 _Z4scanPiS_iS__param_3
)
{
	.reg .pred 	%p<5>;
	.reg .b32 	%r<50>;
	.reg .b64 	%rd<13>;
	// demoted variable
	.shared .align 4 .b8 _ZZ4scanPiS_iS_E4temp[8192];
	ld.param.u64 	%rd1, [_Z4scanPiS_iS__param_0];
	ld.param.u64 	%rd3, [_Z4scanPiS_iS__param_1];
	ld.param.u32 	%r13, [_Z4scanPiS_iS__param_2];
	ld.param.u64 	%rd2, [_Z4scanPiS_iS__param_3];
	cvta.to.global.u64 	%rd4, %rd3;
	mov.u32 	%r1, %tid.x;
	mov.u32 	%r2, %ctaid.x;
	mov.u32 	%r15, %ntid.x;
	mad.lo.s32 	%r3, %r2, %r15, %r1;
	mul.wide.u32 	%rd5, %r3, 4;
	add.s64 	%rd6, %rd4, %rd5;
	ld.global.u32 	%r16, [%rd6];
	shl.b32 	%r17, %r1, 2;
	mov.u32 	%r18, _ZZ4scanPiS_iS_E4temp;
	add.s32 	%r4, %r18, %r17;
	st.shared.u32 	[%r4], %r16;
	shl.b32 	%r19, %r13, 2;
	add.s32 	%r20, %r4, %r19;
	mov.b32 	%r49, 0;
	st.shared.u32 	[%r20], %r49;
	bar.sync 	0;
	setp.lt.s32 	%p1, %r13, 2;
	@%p1 bra 	$L__BB3_6;
	mov.b32 	%r47, 0;
	mov.b32 	%r46, 1;
$L__BB3_2:
	xor.b32  	%r49, %r47, 1;
	setp.lt.u32 	%p2, %r1, %r46;
	@%p2 bra 	$L__BB3_4;
	mad.lo.s32 	%r23, %r47, %r13, %r1;
	sub.s32 	%r24, %r23, %r46;
	shl.b32 	%r25, %r24, 2;
	add.s32 	%r27, %r18, %r25;
	ld.shared.u32 	%r28, [%r27];
	shl.b32 	%r29, %r46, 2;
	add.s32 	%r30, %r27, %r29;
	ld.shared.u32 	%r31, [%r30];
	add.s32 	%r48, %r31, %r28;
	bra.uni 	$L__BB3_5;
$L__BB3_4:
	mul.lo.s32 	%r32, %r47, %r13;
	shl.b32 	%r33, %r32, 2;
	add.s32 	%r34, %r4, %r33;
	ld.shared.u32 	%r48, [%r34];
$L__BB3_5:
	mul.lo.s32 	%r35, %r49, %r13;
	shl.b32 	%r36, %r35, 2;
	add.s32 	%r37, %r4, %r36;
	st.shared.u32 	[%r37], %r48;
	bar.sync 	0;
	shl.b32 	%r46, %r46, 1;
	setp.lt.s32 	%p3, %r46, %r13;
	mov.u32 	%r47, %r49;
	@%p3 bra 	$L__BB3_2;
$L__BB3_6:
	mul.lo.s32 	%r38, %r49, %r13;
	shl.b32 	%r39, %r38, 2;
	add.s32 	%r40, %r4, %r39;
	ld.shared.u32 	%r41, [%r40];
	cvta.to.global.u64 	%rd7, %rd1;
	add.s64 	%rd9, %rd7, %rd5;
	st.global.u32 	[%rd9], %r41;
	setp.ne.s32 	%p4, %r1, 0;
	@%p4 bra 	$L__BB3_8;
	add.s32 	%r44, %r18, %r19;
	ld.shared.u32 	%r45, [%r44+-4];
	cvta.to.global.u64 	%rd10, %rd2;
	mul.wide.u32 	%rd11, %r2, 4;
	add.s64 	%rd12, %rd10, %rd11;
	st.global.u32 	[%rd12], %r45;
$L__BB3_8:
	ret;

}
	// .globl	_Z7scanSumPii
.visible .entry _Z7scanSumPii(
	.param .u64 .ptr .align 1 _Z7scanSumPii_param_0,
	.param .u32 _Z7scanSumPii_param_1
)
{
	.reg .pred 	%p<4>;
	.reg .b32 	%r<43>;
	.reg .b64 	%rd<5>;
	// demoted variable
	.shared .align 4 .b8 _ZZ7scanSumPiiE5temps[8192];
	ld.param.u64 	%rd2, [_Z7scanSumPii_param_0];
	ld.param.u32 	%r11, [_Z7scanSumPii_param_1];
	cvta.to.global.u64 	%rd3, %rd2;
	mov.u32 	%r1, %tid.x;
	mul.wide.u32 	%rd4, %r1, 4;
	add.s64 	%rd1, %rd3, %rd4;
	ld.global.u32 	%r13, [%rd1];
	shl.b32 	%r14, %r1, 2;
	mov.u32 	%r15, _ZZ7scanSumPiiE5temps;
	add.s32 	%r2, %r15, %r14;
	st.shared.u32 	[%r2], %r13;
	shl.b32 	%r16, %r11, 2;
	add.s32 	%r17, %r2, %r16;
	mov.b32 	%r42, 0;
	st.shared.u32 	[%r17], %r42;
	bar.sync 	0;
	setp.lt.s32 	%p1, %r11, 2;
	@%p1 bra 	$L__BB4_6;
	mov.b32 	%r40, 0;
	mov.b32 	%r39, 1;
$L__BB4_2:
	xor.b32  	%r42, %r40, 1;
	setp.lt.u32 	%p2, %r1, %r39;
	@%p2 bra 	$L__BB4_4;
	mad.lo.s32 	%r20, %r40, %r11, %r1;
	sub.s32 	%r21, %r20, %r39;
	shl.b32 	%r22, %r21, 2;
	add.s32 	%r24, %r15, %r22;
	ld.shared.u32 	%r25, [%r24];
	shl.b32 	%r26, %r39, 2;
	add.s32 	%r27, %r24, %r26;
	ld.shared.u32 	%r28, [%r27];
	add.s32 	%r41, %r28, %r25;
	bra.uni 	$L__BB4_5;
$L__BB4_4:
	mul.lo.s32 	%r29, %r40, %r11;
	shl.b32 	%r30, %r29, 2;
	add.s32 	%r31, %r2, %r30;
	ld.shared.u32 	%r41, [%r31];
$L__BB4_5:
	mul.lo.s32 	%r32, %r42, %r11;
	shl.b32 	%r33, %r32, 2;
	add.s32 	%r34, %r2, %r33;
	st.shared.u32 	[%r34], %r41;
	bar.sync 	0;
	shl.b32 	%r39, %r39, 1;
	setp.lt.s32 	%p3, %r39, %r11;
	mov.u32 	%r40, %r42;
	@%p3 bra 	$L__BB4_2;
$L__BB4_6:
	mul.lo.s32 	%r35, %r42, %r11;
	shl.b32 	%r36, %r35, 2;
	add.s32 	%r37, %r2, %r36;
	ld.shared.u32 	%r38, [%r37];
	st.global.u32 	[%rd1], %r38;
	ret;

}
	// .globl	_Z7preScanPiS_S_x
.visible .entry _Z7preScanPiS_S_x(
	.param .u64 .ptr .align 1 _Z7preScanPiS_S_x_param_0,
	.param .u64 .ptr .align 1 _Z7preScanPiS_S_x_param_1,
	.param .u64 .ptr .align 1 _Z7preScanPiS_S_x_param_2,
	.param .u64 _Z7preScanPiS_S_x_param_3
)
{
	.reg .pred 	%p<12>;
	.reg .b32 	%r<41>;
	.reg .b64 	%rd<13>;
	// demoted variable
	.shared .align 4 .b8 _ZZ7preScanPiS_S_xE4temp[4096];
	ld.param.u64 	%rd1, [_Z7preScanPiS_S_x_param_0];
	ld.param.u64 	%rd3, [_Z7preScanPiS_S_x_param_1];
	ld.param.u64 	%rd2, [_Z7preScanPiS_S_x_param_2];
	cvta.to.global.u64 	%rd4, %rd3;
	mov.u32 	%r1, %tid.x;
	mov.u32 	%r2, %ctaid.x;
	mov.u32 	%r5, %ntid.x;
	mad.lo.s32 	%r3, %r5, %r2, %r1;
	mul.wide.s32 	%rd5, %r3, 4;
	add.s64 	%rd6, %rd4, %rd5;
	ld.global.u32 	%r6, [%rd6];
	shl.b32 	%r7, %r1, 2;
	mov.u32 	%r8, _ZZ7preScanPiS_S_xE4temp;
	add.s32 	%r4, %r8, %r7;
	st.shared.u32 	[%r4], %r6;
	bar.sync 	0;
	setp.eq.s32 	%p1, %r1, 0;
	@%p1 bra 	$L__BB5_2;
	ld.shared.u32 	%r9, [%r4+-4];
	ld.shared.u32 	%r10, [%r4];
	add.s32 	%r11, %r10, %r9;
	st.shared.u32 	[%r4], %r11;
$L__BB5_2:
	bar.sync 	0;
	setp.lt.u32 	%p2, %r1, 2;
	@%p2 bra 	$L__BB5_4;
	ld.shared.u32 	%r12, [%r4+-8];
	ld.shared.u32 	%r13, [%r4];
	add.s32 	%r14, %r13, %r12;
	st.shared.u32 	[%r4], %r14;
$L__BB5_4:
	bar.sync 	0;
	setp.lt.u32 	%p3, %r1, 4;
	@%p3 bra 	$L__BB5_6;
	ld.shared.u32 	%r15, [%r4+-16];
	ld.shared.u32 	%r16, [%r4];
	add.s32 	%r17, %r16, %r15;
	st.shared.u32 	[%r4], %r17;
$L__BB5_6:
	bar.sync 	0;
	setp.lt.u32 	%p4, %r1, 8;
	@%p4 bra 	$L__BB5_8;
	ld.shared.u32 	%r18, [%r4+-32];
	ld.shared.u32 	%r19, [%r4];
	add.s32 	%r20, %r19, %r18;
	st.shared.u32 	[%r4], %r20;
$L__BB5_8:
	bar.sync 	0;
	setp.lt.u32 	%p5, %r1, 16;
	@%p5 bra 	$L__BB5_10;
	ld.shared.u32 	%r21, [%r4+-64];
	ld.shared.u32 	%r22, [%r4];
	add.s32 	%r23, %r22, %r21;
	st.shared.u32 	[%r4], %r23;
$L__BB5_10:
	bar.sync 	0;
	setp.lt.u32 	%p6, %r1, 32;
	@%p6 bra 	$L__BB5_12;
	ld.shared.u32 	%r24, [%r4+-128];
	ld.shared.u32 	%r25, [%r4];
	add.s32 	%r26, %r25, %r24;
	st.shared.u32 	[%r4], %r26;
$L__BB5_12:
	bar.sync 	0;
	setp.lt.u32 	%p7, %r1, 64;
	@%p7 bra 	$L__BB5_14;
	ld.shared.u32 	%r27, [%r4+-256];
	ld.shared.u32 	%r28, [%r4];
	add.s32 	%r29, %r28, %r27;
	st.shared.u32 	[%r4], %r29;
$L__BB5_14:
	bar.sync 	0;
	setp.lt.u32 	%p8, %r1, 128;
	@%p8 bra 	$L__BB5_16;
	ld.shared.u32 	%r30, [%r4+-512];
	ld.shared.u32 	%r31, [%r4];
	add.s32 	%r32, %r31, %r30;
	st.shared.u32 	[%r4], %r32;
$L__BB5_16:
	bar.sync 	0;
	setp.lt.u32 	%p9, %r1, 256;
	@%p9 bra 	$L__BB5_18;
	ld.shared.u32 	%r33, [%r4+-1024];
	ld.shared.u32 	%r34, [%r4];
	add.s32 	%r35, %r34, %r33;
	st.shared.u32 	[%r4], %r35;
$L__BB5_18:
	bar.sync 	0;
	setp.lt.u32 	%p10, %r1, 512;
	@%p10 bra 	$L__BB5_20;
	ld.shared.u32 	%r36, [%r4+-2048];
	ld.shared.u32 	%r37, [%r4];
	add.s32 	%r38, %r37, %r36;
	st.shared.u32 	[%r4], %r38;
$L__BB5_20:
	setp.ne.s32 	%p11, %r1, 0;
	bar.sync 	0;
	@%p11 bra 	$L__BB5_22;
	ld.shared.u32 	%r39, [_ZZ7preScanPiS_S_xE4temp+4092];
	cvta.to.global.u64 	%rd7, %rd2;
	mul.wide.u32 	%rd8, %r2, 4;
	add.s64 	%rd9, %rd7, %rd8;
	st.global.u32 	[%rd9], %r39;
$L__BB5_22:
	cvta.to.global.u64 	%rd10, %rd1;
	ld.shared.u32 	%r40, [%r4];
	add.s64 	%rd12, %rd10, %rd5;
	st.global.u32 	[%rd12], %r40;
	ret;

}
	// .globl	_Z10preScanSumPix
.visible .entry _Z10preScanSumPix(
	.param .u64 .ptr .align 1 _Z10preScanSumPix_param_0,
	.param .u64 _Z10preScanSumPix_param_1
)
{
	.reg .pred 	%p<12>;
	.reg .b32 	%r<40>;
	.reg .b64 	%rd<7>;
	// demoted variable
	.shared .align 4 .b8 _ZZ10preScanSumPixE4temp[4096];
	ld.param.u64 	%rd3, [_Z10preScanSumPix_param_0];
	ld.param.u64 	%rd4, [_Z10preScanSumPix_param_1];
	mov.u32 	%r1, %tid.x;
	mov.u32 	%r3, %ctaid.x;
	mov.u32 	%r4, %ntid.x;
	mad.lo.s32 	%r5, %r4, %r3, %r1;
	cvt.s64.s32 	%rd1, %r5;
	setp.le.s64 	%p1, %rd4, %rd1;
	@%p1 bra 	$L__BB6_22;
	cvta.to.global.u64 	%rd5, %rd3;
	shl.b64 	%rd6, %rd1, 2;
	add.s64 	%rd2, %rd5, %rd6;
	ld.global.u32 	%r6, [%rd2];
	shl.b32 	%r7, %r1, 2;
	mov.u32 	%r8, _ZZ10preScanSumPixE4temp;
	add.s32 	%r2, %r8, %r7;
	st.shared.u32 	[%r2], %r6;
	bar.sync 	0;
	setp.eq.s32 	%p2, %r1, 0;
	@%p2 bra 	$L__BB6_3;
	ld.shared.u32 	%r9, [%r2+-4];
	ld.shared.u32 	%r10, [%r2];
	add.s32 	%r11, %r10, %r9;
	st.shared.u32 	[%r2], %r11;
$L__BB6_3:
	bar.sync 	0;
	setp.lt.u32 	%p3, %r1, 2;
	@%p3 bra 	$L__BB6_5;
	ld.shared.u32 	%r12, [%r2+-8];
	ld.shared.u32 	%r13, [%r2];
	add.s32 	%r14, %r13, %r12;
	st.shared.u32 	[%r2], %r14;
$L__BB6_5:
	bar.sync 	0;
	setp.lt.u32 	%p4, %r1, 4;
	@%p4 bra 	$L__BB6_7;
	ld.shared.u32 	%r15, [%r2+-16];
	ld.shared.u32 	%r16, [%r2];
	add.s32 	%r17, %r16, %r15;
	st.shared.u32 	[%r2], %r17;
$L__BB6_7:
	bar.sync 	0;
	setp.lt.u32 	%p5, %r1, 8;
	@%p5 bra 	$L__BB6_9;
	ld.shared.u32 	%r18, [%r2+-32];
	ld.shared.u32 	%r19, [%r2];
	add.s32 	%r20, %r19, %r18;
	st.shared.u32 	[%r2], %r20;
$L__BB6_9:
	bar.sync 	0;
	setp.lt.u32 	%p6, %r1, 16;
	@%p6 bra 	$L__BB6_11;
	ld.shared.u32 	%r21, [%r2+-64];
	ld.shared.u32 	%r22, [%r2];
	add.s32 	%r23, %r22, %r21;
	st.shared.u32 	[%r2], %r23;
$L__BB6_11:
	bar.sync 	0;
	setp.lt.u32 	%p7, %r1, 32;
	@%p7 bra 	$L__BB6_13;
	ld.shared.u32 	%r24, [%r2+-128];
	ld.shared.u32 	%r25, [%r2];
	add.s32 	%r26, %r25, %r24;
	st.shared.u32 	[%r2], %r26;
$L__BB6_13:
	bar.sync 	0;
	setp.lt.u32 	%p8, %r1, 64;
	@%p8 bra 	$L__BB6_15;
	ld.shared.u32 	%r27, [%r2+-256];
	ld.shared.u32 	%r28, [%r2];
	add.s32 	%r29, %r28, %r27;
	st.shared.u32 	[%r2], %r29;
$L__BB6_15:
	bar.sync 	0;
	setp.lt.u32 	%p9, %r1, 128;
	@%p9 bra 	$L__BB6_17;
	ld.shared.u32 	%r30, [%r2+-512];
	ld.shared.u32 	%r31, [%r2];
	add.s32 	%r32, %r31, %r30;
	st.shared.u32 	[%r2], %r32;
$L__BB6_17:
	bar.sync 	0;
	setp.lt.u32 	%p10, %r1, 256;
	@%p10 bra 	$L__BB6_19;
	ld.shared.u32 	%r33, [%r2+-1024];
	ld.shared.u32 	%r34, [%r2];
	add.s32 	%r35, %r34, %r33;
	st.shared.u32 	[%r2], %r35;
$L__BB6_19:
	bar.sync 	0;
	setp.lt.u32 	%p11, %r1, 512;
	@%p11 bra 	$L__BB6_21;
	ld.shared.u32 	%r36, [%r2+-2048];
	ld.shared.u32 	%r37, [%r2];
	add.s32 	%r38, %r37, %r36;
	st.shared.u32 	[%r2], %r38;
$L__BB6_21:
	bar.sync 	0;
	ld.shared.u32 	%r39, [%r2];
	st.global.u32 	[%rd2], %r39;
$L__BB6_22:
	ret;

}
	// .globl	_Z7addScanPiS_x
.visible .entry _Z7addScanPiS_x(
	.param .u64 .ptr .align 1 _Z7addScanPiS_x_param_0,
	.param .u64 .ptr .align 1 _Z7addScanPiS_x_param_1,
	.param .u64 _Z7addScanPiS_x_param_2
)
{
	.reg .pred 	%p<3>;
	.reg .b32 	%r<11>;
	.reg .b64 	%rd<11>;

	ld.param.u64 	%rd3, [_Z7addScanPiS_x_param_0];
	ld.param.u64 	%rd4, [_Z7addScanPiS_x_param_1];
	ld.param.u64 	%rd5, [_Z7addScanPiS_x_param_2];
	mov.u32 	%r3, %tid.x;
	mov.u32 	%r1, %ctaid.x;
	mov.u32 	%r4, %ntid.x;
	mad.lo.s32 	%r5, %r1, %r4, %r3;
	cvt.s64.s32 	%rd1, %r5;
	setp.le.s64 	%p1, %rd5, %rd1;
	@%p1 bra 	$L__BB7_3;
	cvta.to.global.u64 	%rd6, %rd3;
	ld.global.u32 	%r6, [critics];
	shl.b64 	%rd7, %rd1, 2;
	add.s64 	%rd2, %rd6, %rd7;
	ld.global.u32 	%r7, [%rd2];
	add.s32 	%r2, %r7, %r6;
	st.global.u32 	[%rd2], %r2;
	setp.eq.s32 	%p2, %r1, 0;
	@%p2 bra 	$L__BB7_3;
	add.s32 	%r8, %r1, -1;
	cvta.to.global.u64 	%rd8, %rd4;
	mul.wide.u32 	%rd9, %r8, 4;
	add.s64 	%rd10, %rd8, %rd9;
	ld.global.u32 	%r9, [%rd10];
	add.s32 	%r10, %r2, %r9;
	st.global.u32 	[%rd2], %r10;
$L__BB7_3:
	ret;

}
	// .globl	_Z7compactPiS_S_xS_ii
.visible .entry _Z7compactPiS_S_xS_ii(
	.param .u64 .ptr .align 1 _Z7compactPiS_S_xS_ii_param_0,
	.param .u64 .ptr .align 1 _Z7compactPiS_S_xS_ii_param_1,
	.param .u64 .ptr .align 1 _Z7compactPiS_S_xS_ii_param_2,
	.param .u64 _Z7compactPiS_S_xS_ii_param_3,
	.param .u64 .ptr .align 1 _Z7compactPiS_S_xS_ii_param_4,
	.param .u32 _Z7compactPiS_S_xS_ii_param_5,
	.param .u32 _Z7compactPiS_S_xS_ii_param_6
)
{
	.reg .pred 	%p<12>;
	.reg .b32 	%r<81>;
	.reg .b64 	%rd<33>;

	ld.param.u64 	%rd9, [_Z7compactPiS_S_xS_ii_param_0];
	ld.param.u64 	%rd10, [_Z7compactPiS_S_xS_ii_param_1];
	ld.param.u64 	%rd7, [_Z7compactPiS_S_xS_ii_param_2];
	ld.param.u64 	%rd11, [_Z7compactPiS_S_xS_ii_param_3];
	ld.param.u64 	%rd8, [_Z7compactPiS_S_xS_ii_param_4];
	ld.param.u32 	%r28, [_Z7compactPiS_S_xS_ii_param_5];
	cvta.to.global.u64 	%rd1, %rd10;
	cvta.to.global.u64 	%rd2, %rd9;
	mov.u32 	%r29, %tid.x;
	mov.u32 	%r30, %ntid.x;
	mov.u32 	%r31, %ctaid.x;
	mad.lo.s32 	%r32, %r30, %r31, %r29;
	cvt.s64.s32 	%rd3, %r32;
	setp.le.s64 	%p1, %rd11, %rd3;
	@%p1 bra 	$L__BB8_16;
	cvta.to.global.u64 	%rd12, %rd7;
	shl.b64 	%rd13, %rd3, 2;
	add.s64 	%rd14, %rd12, %rd13;
	ld.global.u32 	%r33, [%rd14];
	setp.ne.s32 	%p2, %r33, 1;
	@%p2 bra 	$L__BB8_16;
	cvta.to.global.u64 	%rd4, %rd8;
	setp.lt.s32 	%p3, %r28, 1;
	@%p3 bra 	$L__BB8_15;
	cvt.u32.u64 	%r35, %rd3;
	add.s64 	%rd16, %rd4, %rd13;
	ld.global.u32 	%r36, [%rd16];
	add.s32 	%r37, %r36, -1;
	mul.lo.s32 	%r1, %r28, %r35;
	mul.lo.s32 	%r2, %r37, %r28;
	and.b32  	%r3, %r28, 15;
	setp.lt.u32 	%p4, %r28, 16;
	mov.b32 	%r76, 0;
	@%p4 bra 	$L__BB8_6;
	and.b32  	%r76, %r28, 2147483632;
	neg.s32 	%r74, %r76;
	add.s64 	%rd5, %rd2, 32;
	add.s64 	%rd6, %rd1, 32;
	mov.u32 	%r72, %r2;
	mov.u32 	%r73, %r1;
$L__BB8_5:
	.pragma "nounroll";
	mul.wide.s32 	%rd17, %r73, 4;
	add.s64 	%rd18, %rd5, %rd17;
	mul.wide.s32 	%rd19, %r72, 4;
	add.s64 	%rd20, %rd6, %rd19;
	ld.global.u32 	%r38, [%rd18+-32];
	st.global.u32 	[%rd20+-32], %r38;
	ld.global.u32 	%r39, [%rd18+-28];
	st.global.u32 	[%rd20+-28], %r39;
	ld.global.u32 	%r40, [%rd18+-24];
	st.global.u32 	[%rd20+-24], %r40;
	ld.global.u32 	%r41, [%rd18+-20];
	st.global.u32 	[%rd20+-20], %r41;
	ld.global.u32 	%r42, [%rd18+-16];
	st.global.u32 	[%rd20+-16], %r42;
	ld.global.u32 	%r43, [%rd18+-12];
	st.global.u32 	[%rd20+-12], %r43;
	ld.global.u32 	%r44, [%rd18+-8];
	st.global.u32 	[%rd20+-8], %r44;
	ld.global.u32 	%r45, [%rd18+-4];
	st.global.u32 	[%rd20+-4], %r45;
	ld.global.u32 	%r46, [%rd18];
	st.global.u32 	[%rd20], %r46;
	ld.global.u32 	%r47, [%rd18+4];
	st.global.u32 	[%rd20+4], %r47;
	ld.global.u32 	%r48, [%rd18+8];
	st.global.u32 	[%rd20+8], %r48;
	ld.global.u32 	%r49, [%rd18+12];
	st.global.u32 	[%rd20+12], %r49;
	ld.global.u32 	%r50, [%rd18+16];
	st.global.u32 	[%rd20+16], %r50;
	ld.global.u32 	%r51, [%rd18+20];
	st.global.u32 	[%rd20+20], %r51;
	ld.global.u32 	%r52, [%rd18+24];
	st.global.u32 	[%rd20+24], %r52;
	ld.global.u32 	%r53, [%rd18+28];
	st.global.u32 	[%rd20+28], %r53;
	add.s32 	%r74, %r74, 16;
	add.s32 	%r73, %r73, 16;
	add.s32 	%r72, %r72, 16;
	setp.ne.s32 	%p5, %r74, 0;
	@%p5 bra 	$L__BB8_5;
$L__BB8_6:
	setp.eq.s32 	%p6, %r3, 0;
	@%p6 bra 	$L__BB8_15;
	and.b32  	%r13, %r28, 7;
	setp.lt.u32 	%p7, %r3, 8;
	@%p7 bra 	$L__BB8_9;
	add.s32 	%r54, %r76, %r1;
	mul.wide.s32 	%rd21, %r54, 4;
	add.s64 	%rd22, %rd2, %rd21;
	ld.global.u32 	%r55, [%rd22];
	add.s32 	%r56, %r76, %r2;
	mul.wide.s32 	%rd23, %r56, 4;
	add.s64 	%rd24, %rd1, %rd23;
	st.global.u32 	[%rd24], %r55;
	ld.global.u32 	%r57, [%rd22+4];
	st.global.u32 	[%rd24+4], %r57;
	ld.global.u32 	%r58, [%rd22+8];
	st.global.u32 	[%rd24+8], %r58;
	ld.global.u32 	%r59, [%rd22+12];
	st.global.u32 	[%rd24+12], %r59;
	ld.global.u32 	%r60, [%rd22+16];
	st.global.u32 	[%rd24+16], %r60;
	ld.global.u32 	%r61, [%rd22+20];
	st.global.u32 	[%rd24+20], %r61;
	ld.global.u32 	%r62, [%rd22+24];
	st.global.u32 	[%rd24+24], %r62;
	ld.global.u32 	%r63, [%rd22+28];
	st.global.u32 	[%rd24+28], %r63;
	add.s32 	%r76, %r76, 8;
$L__BB8_9:
	setp.eq.s32 	%p8, %r13, 0;
	@%p8 bra 	$L__BB8_15;
	and.b32  	%r16, %r28, 3;
	setp.lt.u32 	%p9, %r13, 4;
	@%p9 bra 	$L__BB8_12;
	add.s32 	%r64, %r76, %r1;
	mul.wide.s32 	%rd25, %r64, 4;
	add.s64 	%rd26, %rd2, %rd25;
	ld.global.u32 	%r65, [%rd26];
	add.s32 	%r66, %r76, %r2;
	mul.wide.s32 	%rd27, %r66, 4;
	add.s64 	%rd28, %rd1, %rd27;
	st.global.u32 	[%rd28], %r65;
	ld.global.u32 	%r67, [%rd26+4];
	st.global.u32 	[%rd28+4], %r67;
	ld.global.u32 	%r68, [%rd26+8];
	st.global.u32 	[%rd28+8], %r68;
	ld.global.u32 	%r69, [%rd26+12];
	st.global.u32 	[%rd28+12], %r69;
	add.s32 	%r76, %r76, 4;
$L__BB8_12:
	setp.eq.s32 	%p10, %r16, 0;
	@%p10 bra 	$L__BB8_15;
	add.s32 	%r80, %r76, %r2;
	add.s32 	%r79, %r76, %r1;
	neg.s32 	%r78, %r16;
$L__BB8_14:
	.pragma "nounroll";
	mul.wide.s32 	%rd29, %r80, 4;
	add.s64 	%rd30, %rd1, %rd29;
	mul.wide.s32 	%rd31, %r79, 4;
	add.s64 	%rd32, %rd2, %rd31;
	ld.global.u32 	%r70, [%rd32];
	st.global.u32 	[%rd30], %r70;
	add.s32 	%r80, %r80, 1;
	add.s32 	%r79, %r79, 1;
	add.s32 	%r78, %r78, 1;
	setp.ne.s32 	%p11, %r78, 0;
	@%p11 bra 	$L__BB8_14;
$L__BB8_15:
	atom.global.add.u32 	%r71, [critics], 1;
$L__BB8_16:
	ret;

}


// ===== COMPILED SASS (sm_100) =====

	.target	sm_100

	.elftype	@"ET_EXEC"


//--------------------- .note.nv.tkinfo           --------------------------
	.section	.note.nv.tkinfo,"",@"SHT_NOTE"
	.sectionflags	@"SHF_NOTE_NV_TKINFO"
	.tkinfo
        /*0018*/ 	.word	0x00000002
        /*0030*/ 	.string	""
        /*0030*/ 	.string	"ptxas"
        /*0030*/ 	.string	"Cuda compilation tools, release 13.0, V13.0.88"
        /*0030*/ 	.string	"Build cuda_13.0.r13.0/compiler.36424714_0"
        /*0030*/ 	.string	"-arch sm_100 -m 64 "



//--------------------- .note.nv.cuinfo           --------------------------
	.section	.note.nv.cuinfo,"",@"SHT_NOTE"
	.sectionflags	@"SHF_NOTE_NV_CUINFO"
        /*0018*/ 	.short	0x0002
        /*001a*/ 	.short	0x0064
        /*001c*/ 	.short	0x0082
	.zero		2


//--------------------- .nv.info                  --------------------------
	.section	.nv.info,"",@"SHT_CUDA_INFO"
	.align	4


	//----- nvinfo : EIATTR_REGCOUNT
	.align		4
        /*0000*/ 	.byte	0x04, 0x2f
        /*0002*/ 	.short	(.L_2 - .L_1)
	.align		4
.L_1:
        /*0004*/ 	.word	index@(_Z8enumerarPiixxPxii)
        /*0008*/ 	.word	0x0000001c


	//----- nvinfo : EIATTR_FRAME_SIZE
	.align		4
.L_2:
        /*000c*/ 	.byte	0x04, 0x11
        /*000e*/ 	.short	(.L_4 - .L_3)
	.align		4
.L_3:
        /*0010*/ 	.word	index@(_Z8enumerarPiixxPxii)
        /*0014*/ 	.word	0x00000000


	//----- nvinfo : EIATTR_REGCOUNT
	.align		4
.L_4:
        /*0018*/ 	.byte	0x04, 0x2f
        /*001a*/ 	.short	(.L_6 - .L_5)
	.align		4
.L_5:
        /*001c*/ 	.word	index@(_Z8findcritPdPiS0_ixii)
        /*0020*/ 	.word	0x00000020


	//----- nvinfo : EIATTR_FRAME_SIZE
	.align		4
.L_6:
        /*0024*/ 	.byte	0x04, 0x11
        /*0026*/ 	.short	(.L_8 - .L_7)
	.align		4
.L_7:
        /*0028*/ 	.word	index@($__internal_0_$__cuda_sm20_div_rn_f64_full)
        /*002c*/ 	.word	0x000000c8


	//----- nvinfo : EIATTR_FRAME_SIZE
	.align		4
.L_8:
        /*0030*/ 	.byte	0x04, 0x11
        /*0032*/ 	.short	(.L_10 - .L_9)
	.align		4
.L_9:
        /*0034*/ 	.word	index@(_Z8findcritPdPiS0_ixii)
        /*0038*/ 	.word	0x000000c8


	//----- nvinfo : EIATTR_REGCOUNT
	.align		4
.L_10:
        /*003c*/ 	.byte	0x04, 0x2f
        /*003e*/ 	.short	(.L_12 - .L_11)
	.align		4
.L_11:
        /*0040*/ 	.word	index@(_Z9removcritPiS_S_ixiii)
        /*0044*/ 	.word	0x00000012


	//----- nvinfo : EIATTR_FRAME_SIZE
	.align		4
.L_12:
        /*0048*/ 	.byte	0x04, 0x11
        /*004a*/ 	.short	(.L_14 - .L_13)
	.align		4
.L_13:
        /*004c*/ 	.word	index@(_Z9removcritPiS_S_ixiii)
        /*0050*/ 	.word	0x00000000


	//----- nvinfo : EIATTR_REGCOUNT
	.align		4
.L_14:
        /*0054*/ 	.byte	0x04, 0x2f
        /*0056*/ 	.short	(.L_16 - .L_15)
	.align		4
.L_15:
        /*0058*/ 	.word	index@(_Z4scanPiS_iS_)
        /*005c*/ 	.word	0x0000000d


	//----- nvinfo : EIATTR_FRAME_SIZE
	.align		4
.L_16:
        /*0060*/ 	.byte	0x04, 0x11
        /*0062*/ 	.short	(.L_18 - .L_17)
	.align		4
.L_17:
        /*0064*/ 	.word	index@(_Z4scanPiS_iS_)
        /*0068*/ 	.word	0x00000000


	//----- nvinfo : EIATTR_REGCOUNT
	.align		4
.L_18:
        /*006c*/ 	.byte	0x04, 0x2f
        /*006e*/ 	.short	(.L_20 - .L_19)
	.align		4
.L_19:
        /*0070*/ 	.word	index@(_Z7scanSumPii)
        /*0074*/ 	.word	0x0000000e


	//----- nvinfo : EIATTR_FRAME_SIZE
	.align		4
.L_20:
        /*0078*/ 	.byte	0x04, 0x11
        /*007a*/ 	.short	(.L_22 - .L_21)
	.align		4
.L_21:
        /*007c*/ 	.word	index@(_Z7scanSumPii)
        /*0080*/ 	.word	0x00000000


	//----- nvinfo : EIATTR_REGCOUNT
	.align		4
.L_22:
        /*0084*/ 	.byte	0x04, 0x2f
        /*0086*/ 	.short	(.L_24 - .L_23)
	.align		4
.L_23:
        /*0088*/ 	.word	index@(_Z7preScanPiS_S_x)
        /*008c*/ 	.word	0x00000012


	//----- nvinfo : EIATTR_FRAME_SIZE
	.align		4
.L_24:
        /*0090*/ 	.byte	0x04, 0x11
        /*0092*/ 	.short	(.L_26 - .L_25)
	.align		4
.L_25:
        /*0094*/ 	.word	index@(_Z7preScanPiS_S_x)
        /*0098*/ 	.word	0x00000000


	//----- nvinfo : EIATTR_REGCOUNT
	.align		4
.L_26:
        /*009c*/ 	.byte	0x04, 0x2f
        /*009e*/ 	.short	(.L_28 - .L_27)
	.align		4
.L_27:
        /*00a0*/ 	.word	index@(_Z10preScanSumPix)
        /*00a4*/ 	.word	0x0000000c


	//----- nvinfo : EIATTR_FRAME_SIZE
	.align		4
.L_28:
        /*00a8*/ 	.byte	0x04, 0x11
        /*00aa*/ 	.short	(.L_30 - .L_29)
	.align		4
.L_29:
        /*00ac*/ 	.word	index@(_Z10preScanSumPix)
        /*00b0*/ 	.word	0x00000000


	//----- nvinfo : EIATTR_REGCOUNT
	.align		4
.L_30:
        /*00b4*/ 	.byte	0x04, 0x2f
        /*00b6*/ 	.short	(.L_32 - .L_31)
	.align		4
.L_31:
        /*00b8*/ 	.word	index@(_Z7addScanPiS_x)
        /*00bc*/ 	.word	0x0000000c


	//----- nvinfo : EIATTR_FRAME_SIZE
	.align		4
.L_32:
        /*00c0*/ 	.byte	0x04, 0x11
        /*00c2*/ 	.short	(.L_34 - .L_33)
	.align		4
.L_33:
        /*00c4*/ 	.word	index@(_Z7addScanPiS_x)
        /*00c8*/ 	.word	0x00000000


	//----- nvinfo : EIATTR_REGCOUNT
	.align		4
.L_34:
        /*00cc*/ 	.byte	0x04, 0x2f
        /*00ce*/ 	.short	(.L_36 - .L_35)
	.align		4
.L_35:
        /*00d0*/ 	.word	index@(_Z7compactPiS_S_xS_ii)
        /*00d4*/ 	.word	0x00000018


	//----- nvinfo : EIATTR_FRAME_SIZE
	.align		4
.L_36:
        /*00d8*/ 	.byte	0x04, 0x11
        /*00da*/ 	.short	(.L_38 - .L_37)
	.align		4
.L_37:
        /*00dc*/ 	.word	index@(_Z7compactPiS_S_xS_ii)
        /*00e0*/ 	.word	0x00000000


	//----- nvinfo : EIATTR_MIN_STACK_SIZE
	.align		4
.L_38:
        /*00e4*/ 	.byte	0x04, 0x12
        /*00e6*/ 	.short	(.L_40 - .L_39)
	.align		4
.L_39:
        /*00e8*/ 	.word	index@(_Z7compactPiS_S_xS_ii)
        /*00ec*/ 	.word	0x00000000


	//----- nvinfo : EIATTR_MIN_STACK_SIZE
	.align		4
.L_40:
        /*00f0*/ 	.byte	0x04, 0x12
        /*00f2*/ 	.short	(.L_42 - .L_41)
	.align		4
.L_41:
        /*00f4*/ 	.word	index@(_Z7addScanPiS_x)
        /*00f8*/ 	.word	0x00000000


	//----- nvinfo : EIATTR_MIN_STACK_SIZE
	.align		4
.L_42:
        /*00fc*/ 	.byte	0x04, 0x12
        /*00fe*/ 	.short	(.L_44 - .L_43)
	.align		4
.L_43:
        /*0100*/ 	.word	index@(_Z10preScanSumPix)
        /*0104*/ 	.word	0x00000000


	//----- nvinfo : EIATTR_MIN_STACK_SIZE
	.align		4
.L_44:
        /*0108*/ 	.byte	0x04, 0x12
        /*010a*/ 	.short	(.L_46 - .L_45)
	.align		4
.L_45:
        /*010c*/ 	.word	index@(_Z7preScanPiS_S_x)
        /*0110*/ 	.word	0x00000000


	//----- nvinfo : EIATTR_MIN_STACK_SIZE
	.align		4
.L_46:
        /*0114*/ 	.byte	0x04, 0x12
        /*0116*/ 	.short	(.L_48 - .L_47)
	.align		4
.L_47:
        /*0118*/ 	.word	index@(_Z7scanSumPii)
        /*011c*/ 	.word	0x00000000


	//----- nvinfo : EIATTR_MIN_STACK_SIZE
	.align		4
.L_48:
        /*0120*/ 	.byte	0x04, 0x12
        /*0122*/ 	.short	(.L_50 - .L_49)
	.align		4
.L_49:
        /*0124*/ 	.word	index@(_Z4scanPiS_iS_)
        /*0128*/ 	.word	0x00000000


	//----- nvinfo : EIATTR_MIN_STACK_SIZE
	.align		4
.L_50:
        /*012c*/ 	.byte	0x04, 0x12
        /*012e*/ 	.short	(.L_52 - .L_51)
	.align		4
.L_51:
        /*0130*/ 	.word	index@(_Z9removcritPiS_S_ixiii)
        /*0134*/ 	.word	0x00000000


	//----- nvinfo : EIATTR_MIN_STACK_SIZE
	.align		4
.L_52:
        /*0138*/ 	.byte	0x04, 0x12
        /*013a*/ 	.short	(.L_54 - .L_53)
	.align		4
.L_53:
        /*013c*/ 	.word	index@(_Z8findcritPdPiS0_ixii)
        /*0140*/ 	.word	0x000000c8


	//----- nvinfo : EIATTR_MIN_STACK_SIZE
	.align		4
.L_54:
        /*0144*/ 	.byte	0x04, 0x12
        /*0146*/ 	.short	(.L_56 - .L_55)
	.align		4
.L_55:
        /*0148*/ 	.word	index@(_Z8enumerarPiixxPxii)
        /*014c*/ 	.word	0x00000000
.L_56:


//--------------------- .nv.compat                --------------------------
	.section	.nv.compat,"",@"SHT_CUDA_COMPAT_INFO"
	.align	4
        /*0000*/ 	.byte	0x02, 0x09, 0x00, 0x00, 0x02, 0x02, 0x01, 0x00, 0x02, 0x05, 0x05, 0x00, 0x03, 0x07, 0x01, 0x01
        /*0010*/ 	.byte	0x02, 0x03, 0x00, 0x00, 0x02, 0x06, 0x01, 0x00, 0x04, 0x0b, 0x08, 0x00, 0x01, 0x00, 0x00, 0x00
        /*0020*/ 	.byte	0x00, 0x00, 0x00, 0x00


//--------------------- .nv.info._Z7compactPiS_S_xS_ii --------------------------
	.section	.nv.info._Z7compactPiS_S_xS_ii,"",@"SHT_CUDA_INFO"
	.sectionflags	@""
	.align	4


	//----- nvinfo : EIATTR_CUDA_API_VERSION
	.align		4
        /*0000*/ 	.byte	0x04, 0x37
        /*0002*/ 	.short	(.L_58 - .L_57)
.L_57:
        /*0004*/ 	.word	0x00000082


	//----- nvinfo : EIATTR_KPARAM_INFO
	.align		4
.L_58:
        /*0008*/ 	.byte	0x04, 0x17
        /*000a*/ 	.short	(.L_60 - .L_59)
.L_59:
        /*000c*/ 	.word	0x00000000
        /*0010*/ 	.short	0x0006
        /*0012*/ 	.short	0x002c
        /*0014*/ 	.byte	0x00, 0xf0, 0x11, 0x00


	//----- nvinfo : EIATTR_KPARAM_INFO
	.align		4
.L_60:
        /*0018*/ 	.byte	0x04, 0x17
        /*001a*/ 	.short	(.L_62 - .L_61)
.L_61:
        /*001c*/ 	.word	0x00000000
        /*0020*/ 	.short	0x0005
        /*0022*/ 	.short	0x0028
        /*0024*/ 	.byte	0x00, 0xf0, 0x11, 0x00


	//----- nvinfo : EIATTR_KPARAM_INFO
	.align		4
.L_62:
        /*0028*/ 	.byte	0x04, 0x17
        /*002a*/ 	.short	(.L_64 - .L_63)
.L_63:
        /*002c*/ 	.word	0x00000000
        /*0030*/ 	.short	0x0004
        /*0032*/ 	.short	0x0020
        /*0034*/ 	.byte	0x00, 0xf5, 0x21, 0x00


	//----- nvinfo : EIATTR_KPARAM_INFO
	.align		4
.L_64:
        /*0038*/ 	.byte	0x04, 0x17
        /*003a*/ 	.short	(.L_66 - .L_65)
.L_65:
        /*003c*/ 	.word	0x00000000
        /*0040*/ 	.short	0x0003
        /*0042*/ 	.short	0x0018
        /*0044*/ 	.byte	0x00, 0xf0, 0x21, 0x00


	//----- nvinfo : EIATTR_KPARAM_INFO
	.align		4
.L_66:
        /*0048*/ 	.byte	0x04, 0x17
        /*004a*/ 	.short	(.L_68 - .L_67)
.L_67:
        /*004c*/ 	.word	0x00000000
        /*0050*/ 	.short	0x0002
        /*0052*/ 	.short	0x0010
        /*0054*/ 	.byte	0x00, 0xf5, 0x21, 0x00


	//----- nvinfo : EIATTR_KPARAM_INFO
	.align		4
.L_68:
        /*0058*/ 	.byte	0x04, 0x17
        /*005a*/ 	.short	(.L_70 - .L_69)
.L_69:
        /*005c*/ 	.word	0x00000000
        /*0060*/ 	.short	0x0001
        /*0062*/ 	.short	0x0008
        /*0064*/ 	.byte	0x00, 0xf5, 0x21, 0x00


	//----- nvinfo : EIATTR_KPARAM_INFO
	.align		4
.L_70:
        /*0068*/ 	.byte	0x04, 0x17
        /*006a*/ 	.short	(.L_72 - .L_71)
.L_71:
        /*006c*/ 	.word	0x00000000
        /*0070*/ 	.short	0x0000
        /*0072*/ 	.short	0x0000
        /*0074*/ 	.byte	0x00, 0xf5, 0x21, 0x00


	//----- nvinfo : EIATTR_SPARSE_MMA_MASK
	.align		4
.L_72:
        /*0078*/ 	.byte	0x03, 0x50
        /*007a*/ 	.short	0x0000


	//----- nvinfo : EIATTR_MAXREG_COUNT
	.align		4
        /*007c*/ 	.byte	0x03, 0x1b
        /*007e*/ 	.short	0x00ff


	//----- nvinfo : EIATTR_MERCURY_ISA_VERSION
	.align		4
        /*0080*/ 	.byte	0x03, 0x5f
        /*0082*/ 	.short	0x0101


	//----- nvinfo : EIATTR_INT_WARP_WIDE_INSTR_OFFSETS
	.align		4
        /*0084*/ 	.byte	0x04, 0x31
        /*0086*/ 	.short	(.L_74 - .L_73)


	//   ....[0]....
.L_73:
        /*0088*/ 	.word	0x00000970


	//----- nvinfo : EIATTR_VRC_CTA_INIT_COUNT
	.align		4
.L_74:
        /*008c*/ 	.byte	0x02, 0x4a
	.zero		1
	.zero		1


	//----- nvinfo : EIATTR_EXIT_INSTR_OFFSETS
	.align		4
        /*0090*/ 	.byte	0x04, 0x1c
        /*0092*/ 	.short	(.L_76 - .L_75)


	//   ....[0]....
.L_75:
        /*0094*/ 	.word	0x00000090


	//   ....[1]....
        /*0098*/ 	.word	0x00000120


	//   ....[2]....
        /*009c*/ 	.word	0x000009c0


	//----- nvinfo : EIATTR_CBANK_PARAM_SIZE
	.align		4
.L_76:
        /*00a0*/ 	.byte	0x03, 0x19
        /*00a2*/ 	.short	0x0030


	//----- nvinfo : EIATTR_PARAM_CBANK
	.align		4
        /*00a4*/ 	.byte	0x04, 0x0a
        /*00a6*/ 	.short	(.L_78 - .L_77)
	.align		4
.L_77:
        /*00a8*/ 	.word	index@(.nv.constant0._Z7compactPiS_S_xS_ii)
        /*00ac*/ 	.short	0x0380
        /*00ae*/ 	.short	0x0030


	//----- nvinfo : EIATTR_SW_WAR
	.align		4
.L_78:
        /*00b0*/ 	.byte	0x04, 0x36
        /*00b2*/ 	.short	(.L_80 - .L_79)
.L_79:
        /*00b4*/ 	.word	0x00000008
.L_80:


//--------------------- .nv.info._Z7addScanPiS_x  --------------------------
	.section	.nv.info._Z7addScanPiS_x,"",@"SHT_CUDA_INFO"
	.sectionflags	@""
	.align	4


	//----- nvinfo : EIATTR_CUDA_API_VERSION
	.align		4
        /*0000*/ 	.byte	0x04, 0x37
        /*0002*/ 	.short	(.L_82 - .L_81)
.L_81:
        /*0004*/ 	.word	0x00000082


	//----- nvinfo : EIATTR_KPARAM_INFO
	.align		4
.L_82:
        /*0008*/ 	.byte	0x04, 0x17
        /*000a*/ 	.short	(.L_84 - .L_83)
.L_83:
        /*000c*/ 	.word	0x00000000
        /*0010*/ 	.short	0x0002
        /*0012*/ 	.short	0x0010
        /*0014*/ 	.byte	0x00, 0xf0, 0x21, 0x00


	//----- nvinfo : EIATTR_KPARAM_INFO
	.align		4
.L_84:
        /*0018*/ 	.byte	0x04, 0x17
        /*001a*/ 	.short	(.L_86 - .L_85)
.L_85:
        /*001c*/ 	.word	0x00000000
        /*0020*/ 	.short	0x0001
        /*0022*/ 	.short	0x0008
        /*0024*/ 	.byte	0x00, 0xf5, 0x21, 0x00


	//----- nvinfo : EIATTR_KPARAM_INFO
	.align		4
.L_86:
        /*0028*/ 	.byte	0x04, 0x17
        /*002a*/ 	.short	(.L_88 - .L_87)
.L_87:
        /*002c*/ 	.word	0x00000000
        /*0030*/ 	.short	0x0000
        /*0032*/ 	.short	0x0000
        /*0034*/ 	.byte	0x00, 0xf5, 0x21, 0x00


	//----- nvinfo : EIATTR_SPARSE_MMA_MASK
	.align		4
.L_88:
        /*0038*/ 	.byte	0x03, 0x50
        /*003a*/ 	.short	0x0000


	//----- nvinfo : EIATTR_MAXREG_COUNT
	.align		4
        /*003c*/ 	.byte	0x03, 0x1b
        /*003e*/ 	.short	0x00ff


	//----- nvinfo : EIATTR_MERCURY_ISA_VERSION
	.align		4
        /*0040*/ 	.byte	0x03, 0x5f
        /*0042*/ 	.short	0x0101


	//----- nvinfo : EIATTR_VRC_CTA_INIT_COUNT
	.align		4
        /*0044*/ 	.byte	0x02, 0x4a
	.zero		1
	.zero		1


	//----- nvinfo : EIATTR_EXIT_INSTR_OFFSETS
	.align		4
        /*0048*/ 	.byte	0x04, 0x1c
        /*004a*/ 	.short	(.L_90 - .L_89)


	//   ....[0]....
.L_89:
        /*004c*/ 	.word	0x00000090


	//   ....[1]....
        /*0050*/ 	.word	0x00000140


	//   ....[2]....
        /*0054*/ 	.word	0x000001b0


	//----- nvinfo : EIATTR_CBANK_PARAM_SIZE
	.align		4
.L_90:
        /*0058*/ 	.byte	0x03, 0x19
        /*005a*/ 	.short	0x0018


	//----- nvinfo : EIATTR_PARAM_CBANK
	.align		4
        /*005c*/ 	.byte	0x04, 0x0a
        /*005e*/ 	.short	(.L_92 - .L_91)
	.align		4
.L_91:
        /*0060*/ 	.word	index@(.nv.constant0._Z7addScanPiS_x)
        /*0064*/ 	.short	0x0380
        /*0066*/ 	.short	0x0018


	//----- nvinfo : EIATTR_SW_WAR
	.align		4
.L_92:
        /*0068*/ 	.byte	0x04, 0x36
        /*006a*/ 	.short	(.L_94 - .L_93)
.L_93:
        /*006c*/ 	.word	0x00000008
.L_94:


//--------------------- .nv.info._Z10preScanSumPix --------------------------
	.section	.nv.info._Z10preScanSumPix,"",@"SHT_CUDA_INFO"
	.sectionflags	@""
	.align	4


	//----- nvinfo : EIATTR_CUDA_API_VERSION
	.align		4
        /*0000*/ 	.byte	0x04, 0x37
        /*0002*/ 	.short	(.L_96 - .L_95)
.L_95:
        /*0004*/ 	.word	0x00000082


	//----- nvinfo : EIATTR_KPARAM_INFO
	.align		4
.L_96:
        /*0008*/ 	.byte	0x04, 0x17
        /*000a*/ 	.short	(.L_98 - .L_97)
.L_97:
        /*000c*/ 	.word	0x00000000
        /*0010*/ 	.short	0x0001
        /*0012*/ 	.short	0x0008
        /*0014*/ 	.byte	0x00, 0xf0, 0x21, 0x00


	//----- nvinfo : EIATTR_KPARAM_INFO
	.align		4
.L_98:
        /*0018*/ 	.byte	0x04, 0x17
        /*001a*/ 	.short	(.L_100 - .L_99)
.L_99:
        /*001c*/ 	.word	0x00000000
        /*0020*/ 	.short	0x0000
        /*0022*/ 	.short	0x0000
        /*0024*/ 	.byte	0x00, 0xf5, 0x21, 0x00


	//----- nvinfo : EIATTR_SPARSE_MMA_MASK
	.align		4
.L_100:
        /*0028*/ 	.byte	0x03, 0x50
        /*002a*/ 	.short	0x0000


	//----- nvinfo : EIATTR_MAXREG_COUNT
	.align		4
        /*002c*/ 	.byte	0x03, 0x1b
        /*002e*/ 	.short	0x00ff


	//----- nvinfo : EIATTR_NUM_BARRIERS
	.align		4
        /*0030*/ 	.byte	0x02, 0x4c
        /*0032*/ 	.byte	0x01
	.zero		1


	//----- nvinfo : EIATTR_MERCURY_ISA_VERSION
	.align		4
        /*0034*/ 	.byte	0x03, 0x5f
        /*0036*/ 	.short	0x0101


	//----- nvinfo : EIATTR_VRC_CTA_INIT_COUNT
	.align		4
        /*0038*/ 	.byte	0x02, 0x4a
	.zero		1
	.zero		1


	//----- nvinfo : EIATTR_EXIT_INSTR_OFFSETS
	.align		4
        /*003c*/ 	.byte	0x04, 0x1c
        /*003e*/ 	.short	(.L_102 - .L_101)


	//   ....[0]....
.L_101:
        /*0040*/ 	.word	0x00000090


	//   ....[1]....
        /*0044*/ 	.word	0x00000530


	//----- nvinfo : EIATTR_CBANK_PARAM_SIZE
	.align		4
.L_102:
        /*0048*/ 	.byte	0x03, 0x19
        /*004a*/ 	.short	0x0010


	//----- nvinfo : EIATTR_PARAM_CBANK
	.align		4
        /*004c*/ 	.byte	0x04, 0x0a
        /*004e*/ 	.short	(.L_104 - .L_103)
	.align		4
.L_103:
        /*0050*/ 	.word	index@(.nv.constant0._Z10preScanSumPix)
        /*0054*/ 	.short	0x0380
        /*0056*/ 	.short	0x0010


	//----- nvinfo : EIATTR_SW_WAR
	.align		4
.L_104:
        /*0058*/ 	.byte	0x04, 0x36
        /*005a*/ 	.short	(.L_106 - .L_105)
.L_105:
        /*005c*/ 	.word	0x00000008
.L_106:


//--------------------- .nv.info._Z7preScanPiS_S_x --------------------------
	.section	.nv.info._Z7preScanPiS_S_x,"",@"SHT_CUDA_INFO"
	.sectionflags	@""
	.align	4


	//----- nvinfo : EIATTR_CUDA_API_VERSION
	.align		4
        /*0000*/ 	.byte	0x04, 0x37
        /*0002*/ 	.short	(.L_108 - .L_107)
.L_107:
        /*0004*/ 	.word	0x00000082


	//----- nvinfo : EIATTR_KPARAM_INFO
	.align		4
.L_108:
        /*0008*/ 	.byte	0x04, 0x17
        /*000a*/ 	.short	(.L_110 - .L_109)
.L_109:
        /*000c*/ 	.word	0x00000000
        /*0010*/ 	.short	0x0003
        /*0012*/ 	.short	0x0018
        /*0014*/ 	.byte	0x00, 0xf0, 0x21, 0x00


	//----- nvinfo : EIATTR_KPARAM_INFO
	.align		4
.L_110:
        /*0018*/ 	.byte	0x04, 0x17
        /*001a*/ 	.short	(.L_112 - .L_111)
.L_111:
        /*001c*/ 	.word	0x00000000
        /*0020*/ 	.short	0x0002
        /*0022*/ 	.short	0x0010
        /*0024*/ 	.byte	0x00, 0xf5, 0x21, 0x00


	//----- nvinfo : EIATTR_KPARAM_INFO
	.align		4
.L_112:
        /*0028*/ 	.byte	0x04, 0x17
        /*002a*/ 	.short	(.L_114 - .L_113)
.L_113:
        /*002c*/ 	.word	0x00000000
        /*0030*/ 	.short	0x0001
        /*0032*/ 	.short	0x0008
        /*0034*/ 	.byte	0x00, 0xf5, 0x21, 0x00


	//----- nvinfo : EIATTR_KPARAM_INFO
	.align		4
.L_114:
        /*0038*/ 	.byte	0x04, 0x17
        /*003a*/ 	.short	(.L_116 - .L_115)
.L_115:
        /*003c*/ 	.word	0x00000000
        /*0040*/ 	.short	0x0000
        /*0042*/ 	.short	0x0000
        /*0044*/ 	.byte	0x00, 0xf5, 0x21, 0x00


	//----- nvinfo : EIATTR_SPARSE_MMA_MASK
	.align		4
.L_116:
        /*0048*/ 	.byte	0x03, 0x50
        /*004a*/ 	.short	0x0000


	//----- nvinfo : EIATTR_MAXREG_COUNT
	.align		4
        /*004c*/ 	.byte	0x03, 0x1b
        /*004e*/ 	.short	0x00ff


	//----- nvinfo : EIATTR_NUM_BARRIERS
	.align		4
        /*0050*/ 	.byte	0x02, 0x4c
        /*0052*/ 	.byte	0x01
	.zero		1


	//----- nvinfo : EIATTR_MERCURY_ISA_VERSION
	.align		4
        /*0054*/ 	.byte	0x03, 0x5f
        /*0056*/ 	.short	0x0101


	//----- nvinfo : EIATTR_VRC_CTA_INIT_COUNT
	.align		4
        /*0058*/ 	.byte	0x02, 0x4a
	.zero		1
	.zero		1


	//----- nvinfo : EIATTR_EXIT_INSTR_OFFSETS
	.align		4
        /*005c*/ 	.byte	0x04, 0x1c
        /*005e*/ 	.short	(.L_118 - .L_117)


	//   ....[0]....
.L_117:
        /*0060*/ 	.word	0x00000540


	//----- nvinfo : EIATTR_CBANK_PARAM_SIZE
	.align		4
.L_118:
        /*0064*/ 	.byte	0x03, 0x19
        /*0066*/ 	.short	0x0020


	//----- nvinfo : EIATTR_PARAM_CBANK
	.align		4
        /*0068*/ 	.byte	0x04, 0x0a
        /*006a*/ 	.short	(.L_120 - .L_119)
	.align		4
.L_119:
        /*006c*/ 	.word	index@(.nv.constant0._Z7preScanPiS_S_x)
        /*0070*/ 	.short	0x0380
        /*0072*/ 	.short	0x0020


	//----- nvinfo : EIATTR_SW_WAR
	.align		4
.L_120:
        /*0074*/ 	.byte	0x04, 0x36
        /*0076*/ 	.short	(.L_122 - .L_121)
.L_121:
        /*0078*/ 	.word	0x00000008
.L_122:


//--------------------- .nv.info._Z7scanSumPii    --------------------------
	.section	.nv.info._Z7scanSumPii,"",@"SHT_CUDA_INFO"
	.sectionflags	@""
	.align	4


	//----- nvinfo : EIATTR_CUDA_API_VERSION
	.align		4
        /*0000*/ 	.byte	0x04, 0x37
        /*0002*/ 	.short	(.L_124 - .L_123)
.L_123:
        /*0004*/ 	.word	0x00000082


	//----- nvinfo : EIATTR_KPARAM_INFO
	.align		4
.L_124:
        /*0008*/ 	.byte	0x04, 0x17
        /*000a*/ 	.short	(.L_126 - .L_125)
.L_125:
        /*000c*/ 	.word	0x00000000
        /*0010*/ 	.short	0x0001
        /*0012*/ 	.short	0x0008
        /*0014*/ 	.byte	0x00, 0xf0, 0x11, 0x00


	//----- nvinfo : EIATTR_KPARAM_INFO
	.align		4
.L_126:
        /*0018*/ 	.byte	0x04, 0x17
        /*001a*/ 	.short	(.L_128 - .L_127)
.L_127:
        /*001c*/ 	.word	0x00000000
        /*0020*/ 	.short	0x0000
        /*0022*/ 	.short	0x0000
        /*0024*/ 	.byte	0x00, 0xf5, 0x21, 0x00


	//----- nvinfo : EIATTR_SPARSE_MMA_MASK
	.align		4
.L_128:
        /*0028*/ 	.byte	0x03, 0x50
        /*002a*/ 	.short	0x0000


	//----- nvinfo : EIATTR_MAXREG_COUNT
	.align		4
        /*002c*/ 	.byte	0x03, 0x1b
        /*002e*/ 	.short	0x00ff


	//----- nvinfo : EIATTR_NUM_BARRIERS
	.align		4
        /*0030*/ 	.byte	0x02, 0x4c
        /*0032*/ 	.byte	0x01
	.zero		1


	//----- nvinfo : EIATTR_MERCURY_ISA_VERSION
	.align		4
        /*0034*/ 	.byte	0x03, 0x5f
        /*0036*/ 	.short	0x0101


	//----- nvinfo : EIATTR_VRC_CTA_INIT_COUNT
	.align		4
        /*0038*/ 	.byte	0x02, 0x4a
	.zero		1
	.zero		1


	//----- nvinfo : EIATTR_EXIT_INSTR_OFFSETS
	.align		4
        /*003c*/ 	.byte	0x04, 0x1c
        /*003e*/ 	.short	(.L_130 - .L_129)


	//   ....[0]....
.L_129:
        /*0040*/ 	.word	0x00000360


	//----- nvinfo : EIATTR_CRS_STACK_SIZE
	.align		4
.L_130:
        /*0044*/ 	.byte	0x04, 0x1e
        /*0046*/ 	.short	(.L_132 - .L_131)
.L_131:
        /*0048*/ 	.word	0x00000000


	//----- nvinfo : EIATTR_CBANK_PARAM_SIZE
	.align		4
.L_132:
        /*004c*/ 	.byte	0x03, 0x19
        /*004e*/ 	.short	0x000c


	//----- nvinfo : EIATTR_PARAM_CBANK
	.align		4
        /*0050*/ 	.byte	0x04, 0x0a
        /*0052*/ 	.short	(.L_134 - .L_133)
	.align		4
.L_133:
        /*0054*/ 	.word	index@(.nv.constant0._Z7scanSumPii)
        /*0058*/ 	.short	0x0380
        /*005a*/ 	.short	0x000c


	//----- nvinfo : EIATTR_SW_WAR
	.align		4
.L_134:
        /*005c*/ 	.byte	0x04, 0x36
        /*005e*/ 	.short	(.L_136 - .L_135)
.L_135:
        /*0060*/ 	.word	0x00000008
.L_136:


//--------------------- .nv.info._Z4scanPiS_iS_   --------------------------
	.section	.nv.info._Z4scanPiS_iS_,"",@"SHT_CUDA_INFO"
	.sectionflags	@""
	.align	4


	//----- nvinfo : EIATTR_CUDA_API_VERSION
	.align		4
        /*0000*/ 	.byte	0x04, 0x37
        /*0002*/ 	.short	(.L_138 - .L_137)
.L_137:
        /*0004*/ 	.word	0x00000082


	//----- nvinfo : EIATTR_KPARAM_INFO
	.align		4
.L_138:
        /*0008*/ 	.byte	0x04, 0x17
        /*000a*/ 	.short	(.L_140 - .L_139)
.L_139:
        /*000c*/ 	.word	0x00000000
        /*0010*/ 	.short	0x0003
        /*0012*/ 	.short	0x0018
        /*0014*/ 	.byte	0x00, 0xf5, 0x21, 0x00


	//----- nvinfo : EIATTR_KPARAM_INFO
	.align		4
.L_140:
        /*0018*/ 	.byte	0x04, 0x17
        /*001a*/ 	.short	(.L_142 - .L_141)
.L_141:
        /*001c*/ 	.word	0x00000000
        /*0020*/ 	.short	0x0002
        /*0022*/ 	.short	0x0010
        /*0024*/ 	.byte	0x00, 0xf0, 0x11, 0x00


	//----- nvinfo : EIATTR_KPARAM_INFO
	.align		4
.L_142:
        /*0028*/ 	.byte	0x04, 0x17
        /*002a*/ 	.short	(.L_144 - .L_143)
.L_143:
        /*002c*/ 	.word	0x00000000
        /*0030*/ 	.short	0x0001
        /*0032*/ 	.short	0x0008
        /*0034*/ 	.byte	0x00, 0xf5, 0x21, 0x00


	//----- nvinfo : EIATTR_KPARAM_INFO
	.align		4
.L_144:
        /*0038*/ 	.byte	0x04, 0x17
        /*003a*/ 	.short	(.L_146 - .L_145)
.L_145:
        /*003c*/ 	.word	0x00000000
        /*0040*/ 	.short	0x0000
        /*0042*/ 	.short	0x0000
        /*0044*/ 	.byte	0x00, 0xf5, 0x21, 0x00


	//----- nvinfo : EIATTR_SPARSE_MMA_MASK
	.align		4
.L_146:
        /*0048*/ 	.byte	0x03, 0x50
        /*004a*/ 	.short	0x0000


	//----- nvinfo : EIATTR_MAXREG_COUNT
	.align		4
        /*004c*/ 	.byte	0x03, 0x1b
        /*004e*/ 	.short	0x00ff


	//----- nvinfo : EIATTR_NUM_BARRIERS
	.align		4
        /*0050*/ 	.byte	0x02, 0x4c
        /*0052*/ 	.byte	0x01
	.zero		1


	//----- nvinfo : EIATTR_MERCURY_ISA_VERSION
	.align		4
        /*0054*/ 	.byte	0x03, 0x5f
        /*0056*/ 	.short	0x0101


	//----- nvinfo : EIATTR_VRC_CTA_INIT_COUNT
	.align		4
        /*0058*/ 	.byte	0x02, 0x4a
	.zero		1
	.zero		1


	//----- nvinfo : EIATTR_EXIT_INSTR_OFFSETS
	.align		4
        /*005c*/ 	.byte	0x04, 0x1c
        /*005e*/ 	.short	(.L_148 - .L_147)


	//   ....[0]....
.L_147:
        /*0060*/ 	.word	0x000003c0


	//   ....[1]....
        /*0064*/ 	.word	0x00000420


	//----- nvinfo : EIATTR_CRS_STACK_SIZE
	.align		4
.L_148:
        /*0068*/ 	.byte	0x04, 0x1e
        /*006a*/ 	.short	(.L_150 - .L_149)
.L_149:
        /*006c*/ 	.word	0x00000000


	//----- nvinfo : EIATTR_CBANK_PARAM_SIZE
	.align		4
.L_150:
        /*0070*/ 	.byte	0x03, 0x19
        /*0072*/ 	.short	0x0020


	//----- nvinfo : EIATTR_PARAM_CBANK
	.align		4
        /*0074*/ 	.byte	0x04, 0x0a
        /*0076*/ 	.short	(.L_152 - .L_151)
	.align		4
.L_151:
        /*0078*/ 	.word	index@(.nv.constant0._Z4scanPiS_iS_)
        /*007c*/ 	.short	0x0380
        /*007e*/ 	.short	0x0020


	//----- nvinfo : EIATTR_SW_WAR
	.align		4
.L_152:
        /*0080*/ 	.byte	0x04, 0x36
        /*0082*/ 	.short	(.L_154 - .L_153)
.L_153:
        /*0084*/ 	.word	0x00000008
.L_154:


//--------------------- .nv.info._Z9removcritPiS_S_ixiii --------------------------
	.section	.nv.info._Z9removcritPiS_S_ixiii,"",@"SHT_CUDA_INFO"
	.sectionflags	@""
	.align	4


	//----- nvinfo : EIATTR_CUDA_API_VERSION
	.align		4
        /*0000*/ 	.byte	0x04, 0x37
        /*0002*/ 	.short	(.L_156 - .L_155)
.L_155:
        /*0004*/ 	.word	0x00000082


	//----- nvinfo : EIATTR_KPARAM_INFO
	.align		4
.L_156:
        /*0008*/ 	.byte	0x04, 0x17
        /*000a*/ 	.short	(.L_158 - .L_157)
.L_157:
        /*000c*/ 	.word	0x00000000
        /*0010*/ 	.short	0x0007
        /*0012*/ 	.short	0x0030
        /*0014*/ 	.byte	0x00, 0xf0, 0x11, 0x00


	//----- nvinfo : EIATTR_KPARAM_INFO
	.align		4
.L_158:
        /*0018*/ 	.byte	0x04, 0x17
        /*001a*/ 	.short	(.L_160 - .L_159)
.L_159:
        /*001c*/ 	.word	0x00000000
        /*0020*/ 	.short	0x0006
        /*0022*/ 	.short	0x002c
        /*0024*/ 	.byte	0x00, 0xf0, 0x11, 0x00


	//----- nvinfo : EIATTR_KPARAM_INFO
	.align		4
.L_160:
        /*0028*/ 	.byte	0x04, 0x17
        /*002a*/ 	.short	(.L_162 - .L_161)
.L_161:
        /*002c*/ 	.word	0x00000000
        /*0030*/ 	.short	0x0005
        /*0032*/ 	.short	0x0028
        /*0034*/ 	.byte	0x00, 0xf0, 0x11, 0x00


	//----- nvinfo : EIATTR_KPARAM_INFO
	.align		4
.L_162:
        /*0038*/ 	.byte	0x04, 0x17
        /*003a*/ 	.short	(.L_164 - .L_163)
.L_163:
        /*003c*/ 	.word	0x00000000
        /*0040*/ 	.short	0x0004
        /*0042*/ 	.short	0x0020
        /*0044*/ 	.byte	0x00, 0xf0, 0x21, 0x00


	//----- nvinfo : EIATTR_KPARAM_INFO
	.align		4
.L_164:
        /*0048*/ 	.byte	0x04, 0x17
        /*004a*/ 	.short	(.L_166 - .L_165)
.L_165:
        /*004c*/ 	.word	0x00000000
        /*0050*/ 	.short	0x0003
        /*0052*/ 	.short	0x0018
        /*0054*/ 	.byte	0x00, 0xf0, 0x11, 0x00


	//----- nvinfo : EIATTR_KPARAM_INFO
	.align		4
.L_166:
        /*0058*/ 	.byte	0x04, 0x17
        /*005a*/ 	.short	(.L_168 - .L_167)
.L_167:
        /*005c*/ 	.word	0x00000000
        /*0060*/ 	.short	0x0002
        /*0062*/ 	.short	0x0010
        /*0064*/ 	.byte	0x00, 0xf5, 0x21, 0x00


	//----- nvinfo : EIATTR_KPARAM_INFO
	.align		4
.L_168:
        /*0068*/ 	.byte	0x04, 0x17
        /*006a*/ 	.short	(.L_170 - .L_169)
.L_169:
        /*006c*/ 	.word	0x00000000
        /*0070*/ 	.short	0x0001
        /*0072*/ 	.short	0x0008
        /*0074*/ 	.byte	0x00, 0xf5, 0x21, 0x00


	//----- nvinfo : EIATTR_KPARAM_INFO
	.align		4
.L_170:
        /*0078*/ 	.byte	0x04, 0x17
        /*007a*/ 	.short	(.L_172 - .L_171)
.L_171:
        /*007c*/ 	.word	0x00000000
        /*0080*/ 	.short	0x0000
        /*0082*/ 	.short	0x0000
        /*0084*/ 	.byte	0x00, 0xf5, 0x21, 0x00


	//----- nvinfo : EIATTR_SPARSE_MMA_MASK
	.align		4
.L_172:
        /*0088*/ 	.byte	0x03, 0x50
        /*008a*/ 	.short	0x0000


	//----- nvinfo : EIATTR_MAXREG_COUNT
	.align		4
        /*008c*/ 	.byte	0x03, 0x1b
        /*008e*/ 	.short	0x00ff


	//----- nvinfo : EIATTR_MERCURY_ISA_VERSION
	.align		4
        /*0090*/ 	.byte	0x03, 0x5f
        /*0092*/ 	.short	0x0101


	//----- nvinfo : EIATTR_VRC_CTA_INIT_COUNT
	.align		4
        /*0094*/ 	.byte	0x02, 0x4a
	.zero		1
	.zero		1


	//----- nvinfo : EIATTR_EXIT_INSTR_OFFSETS
	.align		4
        /*0098*/ 	.byte	0x04, 0x1c
        /*009a*/ 	.short	(.L_174 - .L_173)


	//   ....[0]....
.L_173:
        /*009c*/ 	.word	0x000000a0


	//   ....[1]....
        /*00a0*/ 	.word	0x00000310


	//----- nvinfo : EIATTR_CRS_STACK_SIZE
	.align		4
.L_174:
        /*00a4*/ 	.byte	0x04, 0x1e
        /*00a6*/ 	.short	(.L_176 - .L_175)
.L_175:
        /*00a8*/ 	.word	0x00000000


	//----- nvinfo : EIATTR_CBANK_PARAM_SIZE
	.align		4
.L_176:
        /*00ac*/ 	.byte	0x03, 0x19
        /*00ae*/ 	.short	0x0034


	//----- nvinfo : EIATTR_PARAM_CBANK
	.align		4
        /*00b0*/ 	.byte	0x04, 0x0a
        /*00b2*/ 	.short	(.L_178 - .L_177)
	.align		4
.L_177:
        /*00b4*/ 	.word	index@(.nv.constant0._Z9removcritPiS_S_ixiii)
        /*00b8*/ 	.short	0x0380
        /*00ba*/ 	.short	0x0034


	//----- nvinfo : EIATTR_SW_WAR
	.align		4
.L_178:
        /*00bc*/ 	.byte	0x04, 0x36
        /*00be*/ 	.short	(.L_180 - .L_179)
.L_179:
        /*00c0*/ 	.word	0x00000008
.L_180:


//--------------------- .nv.info._Z8findcritPdPiS0_ixii --------------------------
	.section	.nv.info._Z8findcritPdPiS0_ixii,"",@"SHT_CUDA_INFO"
	.sectionflags	@""
	.align	4


	//----- nvinfo : EIATTR_CUDA_API_VERSION
	.align		4
        /*0000*/ 	.byte	0x04, 0x37
        /*0002*/ 	.short	(.L_182 - .L_181)
.L_181:
        /*0004*/ 	.word	0x00000082


	//----- nvinfo : EIATTR_KPARAM_INFO
	.align		4
.L_182:
        /*0008*/ 	.byte	0x04, 0x17
        /*000a*/ 	.short	(.L_184 - .L_183)
.L_183:
        /*000c*/ 	.word	0x00000000
        /*0010*/ 	.short	0x0006
        /*0012*/ 	.short	0x002c
        /*0014*/ 	.byte	0x00, 0xf0, 0x11, 0x00


	//----- nvinfo : EIATTR_KPARAM_INFO
	.align		4
.L_184:
        /*0018*/ 	.byte	0x04, 0x17
        /*001a*/ 	.short	(.L_186 - .L_185)
.L_185:
        /*001c*/ 	.word	0x00000000
        /*0020*/ 	.short	0x0005
        /*0022*/ 	.short	0x0028
        /*0024*/ 	.byte	0x00, 0xf0, 0x11, 0x00


	//----- nvinfo : EIATTR_KPARAM_INFO
	.align		4
.L_186:
        /*0028*/ 	.byte	0x04, 0x17
        /*002a*/ 	.short	(.L_188 - .L_187)
.L_187:
        /*002c*/ 	.word	0x00000000
        /*0030*/ 	.short	0x0004
        /*0032*/ 	.short	0x0020
        /*0034*/ 	.byte	0x00, 0xf0, 0x21, 0x00


	//----- nvinfo : EIATTR_KPARAM_INFO
	.align		4
.L_188:
        /*0038*/ 	.byte	0x04, 0x17
        /*003a*/ 	.short	(.L_190 - .L_189)
.L_189:
        /*003c*/ 	.word	0x00000000
        /*0040*/ 	.short	0x0003
        /*0042*/ 	.short	0x0018
        /*0044*/ 	.byte	0x00, 0xf0, 0x11, 0x00


	//----- nvinfo : EIATTR_KPARAM_INFO
	.align		4
.L_190:
        /*0048*/ 	.byte	0x04, 0x17
        /*004a*/ 	.short	(.L_192 - .L_191)
.L_191:
        /*004c*/ 	.word	0x00000000
        /*0050*/ 	.short	0x0002
        /*0052*/ 	.short	0x0010
        /*0054*/ 	.byte	0x00, 0xf5, 0x21, 0x00


	//----- nvinfo : EIATTR_KPARAM_INFO
	.align		4
.L_192:
        /*0058*/ 	.byte	0x04, 0x17
        /*005a*/ 	.short	(.L_194 - .L_193)
.L_193:
        /*005c*/ 	.word	0x00000000
        /*0060*/ 	.short	0x0001
        /*0062*/ 	.short	0x0008
        /*0064*/ 	.byte	0x00, 0xf5, 0x21, 0x00


	//----- nvinfo : EIATTR_KPARAM_INFO
	.align		4
.L_194:
        /*0068*/ 	.byte	0x04, 0x17
        /*006a*/ 	.short	(.L_196 - .L_195)
.L_195:
        /*006c*/ 	.word	0x00000000
        /*0070*/ 	.short	0x0000
        /*0072*/ 	.short	0x0000
        /*0074*/ 	.byte	0x00, 0xf5, 0x21, 0x00


	//----- nvinfo : EIATTR_SPARSE_MMA_MASK
	.align		4
.L_196:
        /*0078*/ 	.byte	0x03, 0x50
        /*007a*/ 	.short	0x0000


	//----- nvinfo : EIATTR_MAXREG_COUNT
	.align		4
        /*007c*/ 	.byte	0x03, 0x1b
        /*007e*/ 	.short	0x00ff


	//----- nvinfo : EIATTR_EXTERNS
	.align		4
        /*0080*/ 	.byte	0x04, 0x0f
        /*0082*/ 	.short	(.L_198 - .L_197)


	//   ....[0]....
	.align		4
.L_197:
        /*0084*/ 	.word	index@(free)


	//----- nvinfo : EIATTR_MERCURY_ISA_VERSION
	.align		4
.L_198:
        /*0088*/ 	.byte	0x03, 0x5f
        /*008a*/ 	.short	0x0101


	//----- nvinfo : EIATTR_VRC_CTA_INIT_COUNT
	.align		4
        /*008c*/ 	.byte	0x02, 0x4a
	.zero		1
	.zero		1


	//----- nvinfo : EIATTR_SYSCALL_OFFSETS
	.align		4
        /*0090*/ 	.byte	0x04, 0x46
        /*0092*/ 	.short	(.L_200 - .L_199)


	//   ....[0]....
.L_199:
        /*0094*/ 	.word	0x00006440


	//----- nvinfo : EIATTR_EXIT_INSTR_OFFSETS
	.align		4
.L_200:
        /*0098*/ 	.byte	0x04, 0x1c
        /*009a*/ 	.short	(.L_202 - .L_201)


	//   ....[0]....
.L_201:
        /*009c*/ 	.word	0x00000100


	//   ....[1]....
        /*00a0*/ 	.word	0x00006450


	//----- nvinfo : EIATTR_CRS_STACK_SIZE
	.align		4
.L_202:
        /*00a4*/ 	.byte	0x04, 0x1e
        /*00a6*/ 	.short	(.L_204 - .L_203)
.L_203:
        /*00a8*/ 	.word	0x00000000


	//----- nvinfo : EIATTR_CBANK_PARAM_SIZE
	.align		4
.L_204:
        /*00ac*/ 	.byte	0x03, 0x19
        /*00ae*/ 	.short	0x0030


	//----- nvinfo : EIATTR_PARAM_CBANK
	.align		4
        /*00b0*/ 	.byte	0x04, 0x0a
        /*00b2*/ 	.short	(.L_206 - .L_205)
	.align		4
.L_205:
        /*00b4*/ 	.word	index@(.nv.constant0._Z8findcritPdPiS0_ixii)
        /*00b8*/ 	.short	0x0380
        /*00ba*/ 	.short	0x0030


	//----- nvinfo : EIATTR_SW_WAR
	.align		4
.L_206:
        /*00bc*/ 	.byte	0x04, 0x36
        /*00be*/ 	.short	(.L_208 - .L_207)
.L_207:
        /*00c0*/ 	.word	0x00000008
.L_208:


//--------------------- .nv.info._Z8enumerarPiixxPxii --------------------------
	.section	.nv.info._Z8enumerarPiixxPxii,"",@"SHT_CUDA_INFO"
	.sectionflags	@""
	.align	4


	//----- nvinfo : EIATTR_CUDA_API_VERSION
	.align		4
        /*0000*/ 	.byte	0x04, 0x37
        /*0002*/ 	.short	(.L_210 - .L_209)
.L_209:
        /*0004*/ 	.word	0x00000082


	//----- nvinfo : EIATTR_KPARAM_INFO
	.align		4
.L_210:
        /*0008*/ 	.byte	0x04, 0x17
        /*000a*/ 	.short	(.L_212 - .L_211)
.L_211:
        /*000c*/ 	.word	0x00000000
        /*0010*/ 	.short	0x0006
        /*0012*/ 	.short	0x002c
        /*0014*/ 	.byte	0x00, 0xf0, 0x11, 0x00


	//----- nvinfo : EIATTR_KPARAM_INFO
	.align		4
.L_212:
        /*0018*/ 	.byte	0x04, 0x17
        /*001a*/ 	.short	(.L_214 - .L_213)
.L_213:
        /*001c*/ 	.word	0x00000000
        /*0020*/ 	.short	0x0005
        /*0022*/ 	.short	0x0028
        /*0024*/ 	.byte	0x00, 0xf0, 0x11, 0x00


	//----- nvinfo : EIATTR_KPARAM_INFO
	.align		4
.L_214:
        /*0028*/ 	.byte	0x04, 0x17
        /*002a*/ 	.short	(.L_216 - .L_215)
.L_215:
        /*002c*/ 	.word	0x00000000
        /*0030*/ 	.short	0x0004
        /*0032*/ 	.short	0x0020
        /*0034*/ 	.byte	0x00, 0xf5, 0x21, 0x00


	//----- nvinfo : EIATTR_KPARAM_INFO
	.align		4
.L_216:
        /*0038*/ 	.byte	0x04, 0x17
        /*003a*/ 	.short	(.L_218 - .L_217)
.L_217:
        /*003c*/ 	.word	0x00000000
        /*0040*/ 	.short	0x0003
        /*0042*/ 	.short	0x0018
        /*0044*/ 	.byte	0x00, 0xf0, 0x21, 0x00


	//----- nvinfo : EIATTR_KPARAM_INFO
	.align		4
.L_218:
        /*0048*/ 	.byte	0x04, 0x17
        /*004a*/ 	.short	(.L_220 - .L_219)
.L_219:
        /*004c*/ 	.word	0x00000000
        /*0050*/ 	.short	0x0002
        /*0052*/ 	.short	0x0010
        /*0054*/ 	.byte	0x00, 0xf0, 0x21, 0x00


	//----- nvinfo : EIATTR_KPARAM_INFO
	.align		4
.L_220:
        /*0058*/ 	.byte	0x04, 0x17
        /*005a*/ 	.short	(.L_222 - .L_221)
.L_221:
        /*005c*/ 	.word	0x00000000
        /*0060*/ 	.short	0x0001
        /*0062*/ 	.short	0x0008
        /*0064*/ 	.byte	0x00, 0xf0, 0x11, 0x00


	//----- nvinfo : EIATTR_KPARAM_INFO
	.align		4
.L_222:
        /*0068*/ 	.byte	0x04, 0x17
        /*006a*/ 	.short	(.L_224 - .L_223)
.L_223:
        /*006c*/ 	.word	0x00000000
        /*0070*/ 	.short	0x0000
        /*0072*/ 	.short	0x0000
        /*0074*/ 	.byte	0x00, 0xf5, 0x21, 0x00


	//----- nvinfo : EIATTR_SPARSE_MMA_MASK
	.align		4
.L_224:
        /*0078*/ 	.byte	0x03, 0x50
        /*007a*/ 	.short	0x0000


	//----- nvinfo : EIATTR_MAXREG_COUNT
	.align		4
        /*007c*/ 	.byte	0x03, 0x1b
        /*007e*/ 	.short	0x00ff


	//----- nvinfo : EIATTR_MERCURY_ISA_VERSION
	.align		4
        /*0080*/ 	.byte	0x03, 0x5f
        /*0082*/ 	.short	0x0101


	//----- nvinfo : EIATTR_VRC_CTA_INIT_COUNT
	.align		4
        /*0084*/ 	.byte	0x02, 0x4a
	.zero		1
	.zero		1


	//----- nvinfo : EIATTR_EXIT_INSTR_OFFSETS
	.align		4
        /*0088*/ 	.byte	0x04, 0x1c
        /*008a*/ 	.short	(.L_226 - .L_225)


	//   ....[0]....
.L_225:
        /*008c*/ 	.word	0x000000a0


	//   ....[1]....
        /*0090*/ 	.word	0x00002400


	//   ....[2]....
        /*0094*/ 	.word	0x000025e0


	//   ....[3]....
        /*0098*/ 	.word	0x000026c0


	//   ....[4]....
        /*009c*/ 	.word	0x00002780


	//   ....[5]....
        /*00a0*/ 	.word	0x000027e0


	//----- nvinfo : EIATTR_CBANK_PARAM_SIZE
	.align		4
.L_226:
        /*00a4*/ 	.byte	0x03, 0x19
        /*00a6*/ 	.short	0x0030


	//----- nvinfo : EIATTR_PARAM_CBANK
	.align		4
        /*00a8*/ 	.byte	0x04, 0x0a
        /*00aa*/ 	.short	(.L_228 - .L_227)
	.align		4
.L_227:
        /*00ac*/ 	.word	index@(.nv.constant0._Z8enumerarPiixxPxii)
        /*00b0*/ 	.short	0x0380
        /*00b2*/ 	.short	0x0030


	//----- nvinfo : EIATTR_SW_WAR
	.align		4
.L_228:
        /*00b4*/ 	.byte	0x04, 0x36
        /*00b6*/ 	.short	(.L_230 - .L_229)
.L_229:
        /*00b8*/ 	.word	0x00000008
.L_230:


//--------------------- .nv.callgraph             --------------------------
	.section	.nv.callgraph,"",@"SHT_CUDA_CALLGRAPH"
	.align	4
	.sectionentsize	8
	.align		4
        /*0000*/ 	.word	0x00000000
	.align		4
        /*0004*/ 	.word	0xffffffff
	.align		4
        /*0008*/ 	.word	index@(_Z8findcritPdPiS0_ixii)
	.align		4
        /*000c*/ 	.word	index@(free)
	.align		4
        /*0010*/ 	.word	0x00000000
	.align		4
        /*0014*/ 	.word	0xfffffffe
	.align		4
        /*0018*/ 	.word	0x00000000
	.align		4
        /*001c*/ 	.word	0xfffffffd
	.align		4
        /*0020*/ 	.word	0x00000000
	.align		4
        /*0024*/ 	.word	0xfffffffc


//--------------------- .nv.constant4             --------------------------
	.section	.nv.constant4,"a",@progbits
	.align	8
	.align		8
.nv.constant4:
        /*0000*/ 	.dword	critics
	.align		8
        /*0008*/ 	.dword	free


//--------------------- .text._Z7compactPiS_S_xS_ii --------------------------
	.section	.text._Z7compactPiS_S_xS_ii,"ax",@progbits
	.align	128
        .global         _Z7compactPiS_S_xS_ii
        .type           _Z7compactPiS_S_xS_ii,@function
        .size           _Z7compactPiS_S_xS_ii,(.L_x_144 - _Z7compactPiS_S_xS_ii)
        .other          _Z7compactPiS_S_xS_ii,@"STO_CUDA_ENTRY STV_DEFAULT"
_Z7compactPiS_S_xS_ii:
.text._Z7compactPiS_S_xS_ii:
[----:B------:R-:W-:Y:S01]  /*0000*/  LDC R1, c[0x0][0x37c] ;  /* 0x0000df00ff017b82 */ /* 0x000fe20000000800 */
[----:B------:R-:W0:Y:S01]  /*0010*/  S2R R0, SR_TID.X ;  /* 0x0000000000007919 */ /* 0x000e220000002100 */
[----:B------:R-:W0:Y:S01]  /*0020*/  LDCU UR4, c[0x0][0x360] ;  /* 0x00006c00ff0477ac */ /* 0x000e220008000800 */
[----:B------:R-:W0:Y:S01]  /*0030*/  S2R R3, SR_CTAID.X ;  /* 0x0000000000037919 */ /* 0x000e220000002500 */
[----:B------:R-:W1:Y:S01]  /*0040*/  LDCU.64 UR6, c[0x0][0x398] ;  /* 0x00007300ff0677ac */ /* 0x000e620008000a00 */
[----:B0-----:R-:W-:-:S05]  /*0050*/  IMAD R0, R3, UR4, R0 ;  /* 0x0000000403007c24 */ /* 0x001fca000f8e0200 */
[----:B-1----:R-:W-:Y:S02]  /*0060*/  ISETP.GE.U32.AND P0, PT, R0, UR6, PT ;  /* 0x0000000600007c0c */ /* 0x002fe4000bf06070 */
[----:B------:R-:W-:-:S04]  /*0070*/  SHF.R.S32.HI R3, RZ, 0x1f, R0 ;  /* 0x0000001fff037819 */ /* 0x000fc80000011400 */
[----:B------:R-:W-:-:S13]  /*0080*/  ISETP.GE.AND.EX P0, PT, R3, UR7, PT, P0 ;  /* 0x0000000703007c0c */ /* 0x000fda000bf06300 */
[----:B------:R-:W-:Y:S05]  /*0090*/  @P0 EXIT ;  /* 0x000000000000094d */ /* 0x000fea0003800000 */
[----:B------:R-:W0:Y:S01]  /*00a0*/  LDCU.64 UR4, c[0x0][0x390] ;  /* 0x00007200ff0477ac */ /* 0x000e220008000a00 */
[C---:B------:R-:W-:Y:S02]  /*00b0*/  SHF.L.U32 R4, R0.reuse, 0x2, RZ ;  /* 0x0000000200047819 */ /* 0x040fe400000006ff */
[----:B------:R-:W-:Y:S01]  /*00c0*/  SHF.L.U64.HI R5, R0, 0x2, R3 ;  /* 0x0000000200057819 */ /* 0x000fe20000010203 */
[----:B------:R-:W1:Y:S01]  /*00d0*/  LDCU.64 UR16, c[0x0][0x358] ;  /* 0x00006b00ff1077ac */ /* 0x000e620008000a00 */
[----:B0-----:R-:W-:-:S04]  /*00e0*/  IADD3 R2, P0, PT, R4, UR4, RZ ;  /* 0x0000000404027c10 */ /* 0x001fc8000ff1e0ff */
[----:B------:R-:W-:-:S05]  /*00f0*/  IADD3.X R3, PT, PT, R5, UR5, RZ, P0, !PT ;  /* 0x0000000505037c10 */ /* 0x000fca00087fe4ff */
[----:B-1----:R-:W2:Y:S02]  /*0100*/  LDG.E R2, desc[UR16][R2.64] ;  /* 0x0000001002027981 */ /* 0x002ea4000c1e1900 */
[----:B--2---:R-:W-:-:S13]  /*0110*/  ISETP.NE.AND P0, PT, R2, 0x1, PT ;  /* 0x000000010200780c */ /* 0x004fda0003f05270 */
[----:B------:R-:W-:Y:S05]  /*0120*/  @P0 EXIT ;  /* 0x000000000000094d */ /* 0x000fea0003800000 */
[----:B------:R-:W0:Y:S02]  /*0130*/  LDCU UR9, c[0x0][0x3a8] ;  /* 0x00007500ff0977ac */ /* 0x000e240008000800 */
[----:B0-----:R-:W-:-:S09]  /*0140*/  UISETP.GE.AND UP0, UPT, UR9, 0x1, UPT ;  /* 0x000000010900788c */ /* 0x001fd2000bf06270 */
[----:B------:R-:W-:Y:S05]  /*0150*/  BRA.U !UP0, `(.L_x_0) ;  /* 0x0000000508fc7547 */ /* 0x000fea000b800000 */
[----:B------:R-:W0:Y:S02]  /*0160*/  LDCU.64 UR4, c[0x0][0x3a0] ;  /* 0x00007400ff0477ac */ /* 0x000e240008000a00 */
[----:B0-----:R-:W-:-:S04]  /*0170*/  IADD3 R4, P0, PT, R4, UR4, RZ ;  /* 0x0000000404047c10 */ /* 0x001fc8000ff1e0ff */
[----:B------:R-:W-:-:S05]  /*0180*/  IADD3.X R5, PT, PT, R5, UR5, RZ, P0, !PT ;  /* 0x0000000505057c10 */ /* 0x000fca00087fe4ff */
[----:B------:R-:W2:Y:S01]  /*0190*/  LDG.E R4, desc[UR16][R4.64] ;  /* 0x0000001004047981 */ /* 0x000ea2000c1e1900 */
[----:B------:R-:W-:Y:S02]  /*01a0*/  UISETP.GE.U32.AND UP1, UPT, UR9, 0x10, UPT ;  /* 0x000000100900788c */ /* 0x000fe4000bf26070 */
[----:B------:R-:W-:Y:S01]  /*01b0*/  IMAD R2, R0, UR9, RZ ;  /* 0x0000000900027c24 */ /* 0x000fe2000f8e02ff */
[----:B------:R-:W-:Y:S01]  /*01c0*/  ULOP3.LUT UR10, UR9, 0xf, URZ, 0xc0, !UPT ;  /* 0x0000000f090a7892 */ /* 0x000fe2000f8ec0ff */
[----:B------:R-:W-:-:S03]  /*01d0*/  UMOV UR4, URZ ;  /* 0x000000ff00047c82 */ /* 0x000fc60008000000 */
[----:B------:R-:W-:Y:S01]  /*01e0*/  UISETP.NE.AND UP0, UPT, UR10, URZ, UPT ;  /* 0x000000ff0a00728c */ /* 0x000fe2000bf05270 */
[----:B--2---:R-:W-:-:S04]  /*01f0*/  VIADD R3, R4, 0xffffffff ;  /* 0xffffffff04037836 */ /* 0x004fc80000000000 */
[----:B------:R-:W-:Y:S01]  /*0200*/  IMAD R0, R3, UR9, RZ ;  /* 0x0000000903007c24 */ /* 0x000fe2000f8e02ff */
[----:B------:R-:W-:Y:S06]  /*0210*/  BRA.U !UP1, `(.L_x_1) ;  /* 0x0000000109d07547 */ /* 0x000fec000b800000 */
[----:B------:R-:W0:Y:S01]  /*0220*/  LDCU.128 UR12, c[0x0][0x380] ;  /* 0x00007000ff0c77ac */ /* 0x000e220008000c00 */
[----:B------:R-:W-:Y:S01]  /*0230*/  MOV R3, R0 ;  /* 0x0000000000037202 */ /* 0x000fe20000000f00 */
[----:B------:R-:W-:Y:S01]  /*0240*/  IMAD.MOV.U32 R9, RZ, RZ, R2 ;  /* 0x000000ffff097224 */ /* 0x000fe200078e0002 */
[----:B------:R-:W-:-:S04]  /*0250*/  ULOP3.LUT UR4, UR9, 0x7ffffff0, URZ, 0xc0, !UPT ;  /* 0x7ffffff009047892 */ /* 0x000fc8000f8ec0ff */
[----:B------:R-:W-:Y:S02]  /*0260*/  UIADD3 UR11, UPT, UPT, -UR4, URZ, URZ ;  /* 0x000000ff040b7290 */ /* 0x000fe4000fffe1ff */
[----:B0-----:R-:W-:Y:S02]  /*0270*/  UIADD3 UR7, UP1, UPT, UR12, 0x20, URZ ;  /* 0x000000200c077890 */ /* 0x001fe4000ff3e0ff */
[----:B------:R-:W-:Y:S02]  /*0280*/  UIADD3 UR5, UP2, UPT, UR14, 0x20, URZ ;  /* 0x000000200e057890 */ /* 0x000fe4000ff5e0ff */
[----:B------:R-:W-:Y:S02]  /*0290*/  UIADD3.X UR8, UPT, UPT, URZ, UR13, URZ, UP1, !UPT ;  /* 0x0000000dff087290 */ /* 0x000fe40008ffe4ff */
[----:B------:R-:W-:-:S12]  /*02a0*/  UIADD3.X UR6, UPT, UPT, URZ, UR15, URZ, UP2, !UPT ;  /* 0x0000000fff067290 */ /* 0x000fd800097fe4ff */
.L_x_2:
[----:B------:R-:W-:Y:S01]  /*02b0*/  MOV R4, UR7 ;  /* 0x0000000700047c02 */ /* 0x000fe20008000f00 */
[----:B------:R-:W-:-:S04]  /*02c0*/  IMAD.U32 R5, RZ, RZ, UR8 ;  /* 0x00000008ff057e24 */ /* 0x000fc8000f8e00ff */
[----:B------:R-:W-:-:S05]  /*02d0*/  IMAD.WIDE R4, R9, 0x4, R4 ;  /* 0x0000000409047825 */ /* 0x000fca00078e0204 */
[----:B----4-:R-:W2:Y:S01]  /*02e0*/  LDG.E R11, desc[UR16][R4.64+-0x20] ;  /* 0xffffe010040b7981 */ /* 0x010ea2000c1e1900 */
[----:B------:R-:W-:Y:S01]  /*02f0*/  MOV R6, UR5 ;  /* 0x0000000500067c02 */ /* 0x000fe20008000f00 */
[----:B------:R-:W-:-:S04]  /*0300*/  IMAD.U32 R7, RZ, RZ, UR6 ;  /* 0x00000006ff077e24 */ /* 0x000fc8000f8e00ff */
[----:B------:R-:W-:-:S05]  /*0310*/  IMAD.WIDE R6, R3, 0x4, R6 ;  /* 0x0000000403067825 */ /* 0x000fca00078e0206 */
[----:B--2---:R0:W-:Y:S04]  /*0320*/  STG.E desc[UR16][R6.64+-0x20], R11 ;  /* 0xffffe00b06007986 */ /* 0x0041e8000c101910 */
[----:B------:R-:W2:Y:S04]  /*0330*/  LDG.E R13, desc[UR16][R4.64+-0x1c] ;  /* 0xffffe410040d7981 */ /* 0x000ea8000c1e1900 */
[----:B--2---:R1:W-:Y:S04]  /*0340*/  STG.E desc[UR16][R6.64+-0x1c], R13 ;  /* 0xffffe40d06007986 */ /* 0x0043e8000c101910 */
[----:B------:R-:W2:Y:S04]  /*0350*/  LDG.E R15, desc[UR16][R4.64+-0x18] ;  /* 0xffffe810040f7981 */ /* 0x000ea8000c1e1900 */
[----:B--2---:R2:W-:Y:S04]  /*0360*/  STG.E desc[UR16][R6.64+-0x18], R15 ;  /* 0xffffe80f06007986 */ /* 0x0045e8000c101910 */
[----:B------:R-:W3:Y:S04]  /*0370*/  LDG.E R17, desc[UR16][R4.64+-0x14] ;  /* 0xffffec1004117981 */ /* 0x000ee8000c1e1900 */
[----:B---3--:R3:W-:Y:S04]  /*0380*/  STG.E desc[UR16][R6.64+-0x14], R17 ;  /* 0xffffec1106007986 */ /* 0x0087e8000c101910 */
[----:B------:R-:W4:Y:S04]  /*0390*/  LDG.E R19, desc[UR16][R4.64+-0x10] ;  /* 0xfffff01004137981 */ /* 0x000f28000c1e1900 */
[----:B----4-:R4:W-:Y:S04]  /*03a0*/  STG.E desc[UR16][R6.64+-0x10], R19 ;  /* 0xfffff01306007986 */ /* 0x0109e8000c101910 */
[----:B------:R-:W5:Y:S04]  /*03b0*/  LDG.E R21, desc[UR16][R4.64+-0xc] ;  /* 0xfffff41004157981 */ /* 0x000f68000c1e1900 */
[----:B-----5:R5:W-:Y:S04]  /*03c0*/  STG.E desc[UR16][R6.64+-0xc], R21 ;  /* 0xfffff41506007986 */ /* 0x020be8000c101910 */
[----:B0-----:R-:W2:Y:S04]  /*03d0*/  LDG.E R11, desc[UR16][R4.64+-0x8] ;  /* 0xfffff810040b7981 */ /* 0x001ea8000c1e1900 */
[----:B--2---:R0:W-:Y:S04]  /*03e0*/  STG.E desc[UR16][R6.64+-0x8], R11 ;  /* 0xfffff80b06007986 */ /* 0x0041e8000c101910 */
[----:B-1----:R-:W2:Y:S04]  /*03f0*/  LDG.E R13, desc[UR16][R4.64+-0x4] ;  /* 0xfffffc10040d7981 */ /* 0x002ea8000c1e1900 */
[----:B--2---:R1:W-:Y:S04]  /*0400*/  STG.E desc[UR16][R6.64+-0x4], R13 ;  /* 0xfffffc0d06007986 */ /* 0x0043e8000c101910 */
[----:B------:R-:W2:Y:S04]  /*0410*/  LDG.E R15, desc[UR16][R4.64] ;  /* 0x00000010040f7981 */ /* 0x000ea8000c1e1900 */
[----:B--2---:R2:W-:Y:S04]  /*0420*/  STG.E desc[UR16][R6.64], R15 ;  /* 0x0000000f06007986 */ /* 0x0045e8000c101910 */
[----:B---3--:R-:W3:Y:S04]  /*0430*/  LDG.E R17, desc[UR16][R4.64+0x4] ;  /* 0x0000041004117981 */ /* 0x008ee8000c1e1900 */
[----:B---3--:R3:W-:Y:S04]  /*0440*/  STG.E desc[UR16][R6.64+0x4], R17 ;  /* 0x0000041106007986 */ /* 0x0087e8000c101910 */
[----:B----4-:R-:W4:Y:S04]  /*0450*/  LDG.E R19, desc[UR16][R4.64+0x8] ;  /* 0x0000081004137981 */ /* 0x010f28000c1e1900 */
[----:B----4-:R4:W-:Y:S04]  /*0460*/  STG.E desc[UR16][R6.64+0x8], R19 ;  /* 0x0000081306007986 */ /* 0x0109e8000c101910 */
[----:B-----5:R-:W5:Y:S04]  /*0470*/  LDG.E R21, desc[UR16][R4.64+0xc] ;  /* 0x00000c1004157981 */ /* 0x020f68000c1e1900 */
[----:B-----5:R4:W-:Y:S04]  /*0480*/  STG.E desc[UR16][R6.64+0xc], R21 ;  /* 0x00000c1506007986 */ /* 0x0209e8000c101910 */
[----:B0-----:R-:W5:Y:S04]  /*0490*/  LDG.E R11, desc[UR16][R4.64+0x10] ;  /* 0x00001010040b7981 */ /* 0x001f68000c1e1900 */
[----:B-----5:R4:W-:Y:S04]  /*04a0*/  STG.E desc[UR16][R6.64+0x10], R11 ;  /* 0x0000100b06007986 */ /* 0x0209e8000c101910 */
[----:B-1----:R-:W5:Y:S04]  /*04b0*/  LDG.E R13, desc[UR16][R4.64+0x14] ;  /* 0x00001410040d7981 */ /* 0x002f68000c1e1900 */
[----:B-----5:R4:W-:Y:S04]  /*04c0*/  STG.E desc[UR16][R6.64+0x14], R13 ;  /* 0x0000140d06007986 */ /* 0x0209e8000c101910 */
[----:B--2---:R-:W2:Y:S04]  /*04d0*/  LDG.E R15, desc[UR16][R4.64+0x18] ;  /* 0x00001810040f7981 */ /* 0x004ea8000c1e1900 */
[----:B--2---:R4:W-:Y:S04]  /*04e0*/  STG.E desc[UR16][R6.64+0x18], R15 ;  /* 0x0000180f06007986 */ /* 0x0049e8000c101910 */
[----:B---3--:R-:W2:Y:S01]  /*04f0*/  LDG.E R17, desc[UR16][R4.64+0x1c] ;  /* 0x00001c1004117981 */ /* 0x008ea2000c1e1900 */
[----:B------:R-:W-:Y:S01]  /*0500*/  UIADD3 UR11, UPT, UPT, UR11, 0x10, URZ ;  /* 0x000000100b0b7890 */ /* 0x000fe2000fffe0ff */
[----:B------:R-:W-:Y:S01]  /*0510*/  IADD3 R9, PT, PT, R9, 0x10, RZ ;  /* 0x0000001009097810 */ /* 0x000fe20007ffe0ff */
[----:B------:R-:W-:-:S02]  /*0520*/  VIADD R3, R3, 0x10 ;  /* 0x0000001003037836 */ /* 0x000fc40000000000 */
[----:B------:R-:W-:Y:S01]  /*0530*/  UISETP.NE.AND UP1, UPT, UR11, URZ, UPT ;  /* 0x000000ff0b00728c */ /* 0x000fe2000bf25270 */
[----:B--2---:R4:W-:Y:S08]  /*0540*/  STG.E desc[UR16][R6.64+0x1c], R17 ;  /* 0x00001c1106007986 */ /* 0x0049f0000c101910 */
[----:B------:R-:W-:Y:S05]  /*0550*/  BRA.U UP1, `(.L_x_2) ;  /* 0xfffffffd01547547 */ /* 0x000fea000b83ffff */
.L_x_1:
[----:B------:R-:W-:Y:S05]  /*0560*/  BRA.U !UP0, `(.L_x_0) ;  /* 0x0000000108f87547 */ /* 0x000fea000b800000 */
[----:B------:R-:W-:Y:S02]  /*0570*/  UISETP.GE.U32.AND UP0, UPT, UR10, 0x8, UPT ;  /* 0x000000080a00788c */ /* 0x000fe4000bf06070 */
[----:B------:R-:W-:-:S04]  /*0580*/  ULOP3.LUT UR6, UR9, 0x7, URZ, 0xc0, !UPT ;  /* 0x0000000709067892 */ /* 0x000fc8000f8ec0ff */
[----:B------:R-:W-:-:S03]  /*0590*/  UISETP.NE.AND UP1, UPT, UR6, URZ, UPT ;  /* 0x000000ff0600728c */ /* 0x000fc6000bf25270 */
[----:B------:R-:W-:Y:S08]  /*05a0*/  BRA.U !UP0, `(.L_x_3) ;  /* 0x00000001085c7547 */ /* 0x000ff0000b800000 */
[----:B------:R-:W0:Y:S01]  /*05b0*/  LDC.64 R4, c[0x0][0x380] ;  /* 0x0000e000ff047b82 */ /* 0x000e220000000a00 */
[----:B------:R-:W-:-:S07]  /*05c0*/  IADD3 R3, PT, PT, R2, UR4, RZ ;  /* 0x0000000402037c10 */ /* 0x000fce000fffe0ff */
[----:B----4-:R-:W1:Y:S01]  /*05d0*/  LDC.64 R6, c[0x0][0x388] ;  /* 0x0000e200ff067b82 */ /* 0x010e620000000a00 */
[----:B0-----:R-:W-:-:S05]  /*05e0*/  IMAD.WIDE R4, R3, 0x4, R4 ;  /* 0x0000000403047825 */ /* 0x001fca00078e0204 */
[----:B------:R-:W2:Y:S01]  /*05f0*/  LDG.E R3, desc[UR16][R4.64] ;  /* 0x0000001004037981 */ /* 0x000ea2000c1e1900 */
[----:B------:R-:W-:-:S04]  /*0600*/  VIADD R9, R0, UR4 ;  /* 0x0000000400097c36 */ /* 0x000fc80008000000 */
[----:B-1----:R-:W-:-:S05]  /*0610*/  IMAD.WIDE R6, R9, 0x4, R6 ;  /* 0x0000000409067825 */ /* 0x002fca00078e0206 */
[----:B--2---:R0:W-:Y:S04]  /*0620*/  STG.E desc[UR16][R6.64], R3 ;  /* 0x0000000306007986 */ /* 0x0041e8000c101910 */
[----:B------:R-:W2:Y:S04]  /*0630*/  LDG.E R9, desc[UR16][R4.64+0x4] ;  /* 0x0000041004097981 */ /* 0x000ea8000c1e1900 */
[----:B--2---:R1:W-:Y:S04]  /*0640*/  STG.E desc[UR16][R6.64+0x4], R9 ;  /* 0x0000040906007986 */ /* 0x0043e8000c101910 */
[----:B------:R-:W2:Y:S04]  /*0650*/  LDG.E R11, desc[UR16][R4.64+0x8] ;  /* 0x00000810040b7981 */ /* 0x000ea8000c1e1900 */
[----:B--2---:R2:W-:Y:S04]  /*0660*/  STG.E desc[UR16][R6.64+0x8], R11 ;  /* 0x0000080b06007986 */ /* 0x0045e8000c101910 */
[----:B------:R-:W3:Y:S04]  /*0670*/  LDG.E R13, desc[UR16][R4.64+0xc] ;  /* 0x00000c10040d7981 */ /* 0x000ee8000c1e1900 */
[----:B---3--:R2:W-:Y:S04]  /*0680*/  STG.E desc[UR16][R6.64+0xc], R13 ;  /* 0x00000c0d06007986 */ /* 0x0085e8000c101910 */
[----:B------:R-:W3:Y:S04]  /*0690*/  LDG.E R15, desc[UR16][R4.64+0x10] ;  /* 0x00001010040f7981 */ /* 0x000ee8000c1e1900 */
[----:B---3--:R2:W-:Y:S04]  /*06a0*/  STG.E desc[UR16][R6.64+0x10], R15 ;  /* 0x0000100f06007986 */ /* 0x0085e8000c101910 */
[----:B------:R-:W3:Y:S04]  /*06b0*/  LDG.E R17, desc[UR16][R4.64+0x14] ;  /* 0x0000141004117981 */ /* 0x000ee8000c1e1900 */
[----:B---3--:R2:W-:Y:S04]  /*06c0*/  STG.E desc[UR16][R6.64+0x14], R17 ;  /* 0x0000141106007986 */ /* 0x0085e8000c101910 */
[----:B0-----:R-:W3:Y:S04]  /*06d0*/  LDG.E R3, desc[UR16][R4.64+0x18] ;  /* 0x0000181004037981 */ /* 0x001ee8000c1e1900 */
[----:B---3--:R2:W-:Y:S04]  /*06e0*/  STG.E desc[UR16][R6.64+0x18], R3 ;  /* 0x0000180306007986 */ /* 0x0085e8000c101910 */
[----:B-1----:R-:W3:Y:S01]  /*06f0*/  LDG.E R9, desc[UR16][R4.64+0x1c] ;  /* 0x00001c1004097981 */ /* 0x002ee2000c1e1900 */
[----:B------:R-:W-:-:S03]  /*0700*/  UIADD3 UR4, UPT, UPT, UR4, 0x8, URZ ;  /* 0x0000000804047890 */ /* 0x000fc6000fffe0ff */
[----:B---3--:R2:W-:Y:S09]  /*0710*/  STG.E desc[UR16][R6.64+0x1c], R9 ;  /* 0x00001c0906007986 */ /* 0x0085f2000c101910 */
.L_x_3:
[----:B------:R-:W-:Y:S05]  /*0720*/  BRA.U !UP1, `(.L_x_0) ;  /* 0x0000000109887547 */ /* 0x000fea000b800000 */
[----:B------:R-:W-:Y:S02]  /*0730*/  UISETP.GE.U32.AND UP0, UPT, UR6, 0x4, UPT ;  /* 0x000000040600788c */ /* 0x000fe4000bf06070 */
[----:B------:R-:W-:-:S04]  /*0740*/  ULOP3.LUT UR5, UR9, 0x3, URZ, 0xc0, !UPT ;  /* 0x0000000309057892 */ /* 0x000fc8000f8ec0ff */
[----:B------:R-:W-:-:S03]  /*0750*/  UISETP.NE.AND UP1, UPT, UR5, URZ, UPT ;  /* 0x000000ff0500728c */ /* 0x000fc6000bf25270 */
[----:B------:R-:W-:Y:S08]  /*0760*/  BRA.U !UP0, `(.L_x_4) ;  /* 0x00000001083c7547 */ /* 0x000ff0000b800000 */
[----:B------:R-:W0:Y:S01]  /*0770*/  LDC.64 R4, c[0x0][0x380] ;  /* 0x0000e000ff047b82 */ /* 0x000e220000000a00 */
[----:B--2---:R-:W-:-:S07]  /*0780*/  IADD3 R3, PT, PT, R2, UR4, RZ ;  /* 0x0000000402037c10 */ /* 0x004fce000fffe0ff */
        /* <DEDUP_REMOVED lines=10> */
[----:B------:R-:W2:Y:S01]  /*0830*/  LDG.E R13, desc[UR16][R4.64+0xc] ;  /* 0x00000c10040d7981 */ /* 0x000ea2000c1e1900 */
[----:B------:R-:W-:-:S03]  /*0840*/  UIADD3 UR4, UPT, UPT, UR4, 0x4, URZ ;  /* 0x0000000404047890 */ /* 0x000fc6000fffe0ff */
[----:B--2---:R0:W-:Y:S09]  /*0850*/  STG.E desc[UR16][R6.64+0xc], R13 ;  /* 0x00000c0d06007986 */ /* 0x0041f2000c101910 */
.L_x_4:
[----:B------:R-:W-:Y:S05]  /*0860*/  BRA.U !UP1, `(.L_x_0) ;  /* 0x0000000109387547 */ /* 0x000fea000b800000 */
[----:B0-2---:R-:W0:Y:S01]  /*0870*/  LDC.64 R8, c[0x0][0x380] ;  /* 0x0000e000ff087b82 */ /* 0x005e220000000a00 */
[----:B----4-:R-:W-:Y:S01]  /*0880*/  IADD3 R11, PT, PT, R0, UR4, RZ ;  /* 0x00000004000b7c10 */ /* 0x010fe2000fffe0ff */
[----:B------:R-:W-:Y:S01]  /*0890*/  VIADD R13, R2, UR4 ;  /* 0x00000004020d7c36 */ /* 0x000fe20008000000 */
[----:B------:R-:W-:-:S05]  /*08a0*/  UIADD3 UR5, UPT, UPT, -UR5, URZ, URZ ;  /* 0x000000ff05057290 */ /* 0x000fca000fffe1ff */
[----:B------:R-:W1:Y:S07]  /*08b0*/  LDC.64 R6, c[0x0][0x388] ;  /* 0x0000e200ff067b82 */ /* 0x000e6e0000000a00 */
.L_x_5:
[----:B0--3--:R-:W-:-:S06]  /*08c0*/  IMAD.WIDE R4, R13, 0x4, R8 ;  /* 0x000000040d047825 */ /* 0x009fcc00078e0208 */
[----:B------:R-:W2:Y:S01]  /*08d0*/  LDG.E R5, desc[UR16][R4.64] ;  /* 0x0000001004057981 */ /* 0x000ea2000c1e1900 */
[C---:B-1----:R-:W-:Y:S01]  /*08e0*/  IMAD.WIDE R2, R11.reuse, 0x4, R6 ;  /* 0x000000040b027825 */ /* 0x042fe200078e0206 */
[----:B------:R-:W-:Y:S01]  /*08f0*/  UIADD3 UR5, UPT, UPT, UR5, 0x1, URZ ;  /* 0x0000000105057890 */ /* 0x000fe2000fffe0ff */
[----:B------:R-:W-:Y:S02]  /*0900*/  IADD3 R11, PT, PT, R11, 0x1, RZ ;  /* 0x000000010b0b7810 */ /* 0x000fe40007ffe0ff */
[----:B------:R-:W-:Y:S01]  /*0910*/  IADD3 R13, PT, PT, R13, 0x1, RZ ;  /* 0x000000010d0d7810 */ /* 0x000fe20007ffe0ff */
[----:B------:R-:W-:Y:S01]  /*0920*/  UISETP.NE.AND UP0, UPT, UR5, URZ, UPT ;  /* 0x000000ff0500728c */ /* 0x000fe2000bf05270 */
[----:B--2---:R3:W-:Y:S08]  /*0930*/  STG.E desc[UR16][R2.64], R5 ;  /* 0x0000000502007986 */ /* 0x0047f0000c101910 */
[----:B------:R-:W-:Y:S05]  /*0940*/  BRA.U UP0, `(.L_x_5) ;  /* 0xfffffffd00dc7547 */ /* 0x000fea000b83ffff */
.L_x_0:
[----:B------:R-:W1:Y:S01]  /*0950*/  S2R R0, SR_LANEID ;  /* 0x0000000000007919 */ /* 0x000e620000000000 */
[----:B0-23--:R-:W0:Y:S01]  /*0960*/  LDC.64 R2, c[0x4][RZ] ;  /* 0x01000000ff027b82 */ /* 0x00de220000000a00 */
[----:B------:R-:W-:Y:S02]  /*0970*/  VOTEU.ANY UR4, UPT, PT ;  /* 0x0000000000047886 */ /* 0x000fe400038e0100 */
[----:B------:R-:W-:Y:S02]  /*0980*/  UFLO.U32 UR5, UR4 ;  /* 0x00000004000572bd */ /* 0x000fe400080e0000 */
[----:B------:R-:W0:Y:S04]  /*0990*/  POPC R5, UR4 ;  /* 0x0000000400057d09 */ /* 0x000e280008000000 */
[----:B-1----:R-:W-:-:S13]  /*09a0*/  ISETP.EQ.U32.AND P0, PT, R0, UR5, PT ;  /* 0x0000000500007c0c */ /* 0x002fda000bf02070 */
[----:B0-----:R-:W-:Y:S01]  /*09b0*/  @P0 REDG.E.ADD.STRONG.GPU desc[UR16][R2.64], R5 ;  /* 0x000000050200098e */ /* 0x001fe2000c12e110 */
[----:B------:R-:W-:Y:S05]  /*09c0*/  EXIT ;  /* 0x000000000000794d */ /* 0x000fea0003800000 */
.L_x_6:
[----:B------:R-:W-:-:S00]  /*09d0*/  BRA `(.L_x_6) ;  /* 0xfffffffc00fc7947 */ /* 0x000fc0000383ffff */
[----:B------:R-:W-:-:S00]  /*09e0*/  NOP ;  /* 0x0000000000007918 */ /* 0x000fc00000000000 */
        /* <DEDUP_REMOVED lines=9> */
.L_x_144:


//--------------------- .text._Z7addScanPiS_x     --------------------------
	.section	.text._Z7addScanPiS_x,"ax",@progbits
	.align	128
        .global         _Z7addScanPiS_x
        .type           _Z7addScanPiS_x,@function
        .size           _Z7addScanPiS_x,(.L_x_145 - _Z7addScanPiS_x)
        .other          _Z7addScanPiS_x,@"STO_CUDA_ENTRY STV_DEFAULT"
_Z7addScanPiS_x:
.text._Z7addScanPiS_x:
        /* <DEDUP_REMOVED lines=11> */
[----:B------:R-:W1:Y:S01]  /*00b0*/  LDC.64 R2, c[0x4][RZ] ;  /* 0x01000000ff027b82 */ /* 0x000e620000000a00 */
[----:B------:R-:W1:Y:S01]  /*00c0*/  LDCU.64 UR4, c[0x0][0x358] ;  /* 0x00006b00ff0477ac */ /* 0x000e620008000a00 */
[----:B0-----:R-:W-:-:S04]  /*00d0*/  LEA R4, P0, R0, UR6, 0x2 ;  /* 0x0000000600047c11 */ /* 0x001fc8000f8010ff */
[----:B------:R-:W-:Y:S01]  /*00e0*/  LEA.HI.X R5, R0, UR7, R5, 0x2, P0 ;  /* 0x0000000700057c11 */ /* 0x000fe200080f1405 */
[----:B-1----:R-:W2:Y:S04]  /*00f0*/  LDG.E R2, desc[UR4][R2.64] ;  /* 0x0000000402027981 */ /* 0x002ea8000c1e1900 */
[----:B------:R-:W2:Y:S01]  /*0100*/  LDG.E R7, desc[UR4][R4.64] ;  /* 0x0000000404077981 */ /* 0x000ea2000c1e1900 */
[----:B------:R-:W-:Y:S01]  /*0110*/  ISETP.NE.AND P0, PT, R9, RZ, PT ;  /* 0x000000ff0900720c */ /* 0x000fe20003f05270 */
[----:B--2---:R-:W-:-:S05]  /*0120*/  IMAD.IADD R7, R2, 0x1, R7 ;  /* 0x0000000102077824 */ /* 0x004fca00078e0207 */
[----:B------:R0:W-:Y:S07]  /*0130*/  STG.E desc[UR4][R4.64], R7 ;  /* 0x0000000704007986 */ /* 0x0001ee000c101904 */
[----:B------:R-:W-:Y:S05]  /*0140*/  @!P0 EXIT ;  /* 0x000000000000894d */ /* 0x000fea0003800000 */
[----:B------:R-:W1:Y:S01]  /*0150*/  LDC.64 R2, c[0x0][0x388] ;  /* 0x0000e200ff027b82 */ /* 0x000e620000000a00 */
[----:B------:R-:W-:-:S04]  /*0160*/  VIADD R9, R9, 0xffffffff ;  /* 0xffffffff09097836 */ /* 0x000fc80000000000 */
[----:B-1----:R-:W-:-:S06]  /*0170*/  IMAD.WIDE.U32 R2, R9, 0x4, R2 ;  /* 0x0000000409027825 */ /* 0x002fcc00078e0002 */
[----:B------:R-:W0:Y:S02]  /*0180*/  LDG.E R2, desc[UR4][R2.64] ;  /* 0x0000000402027981 */ /* 0x000e24000c1e1900 */
[----:B0-----:R-:W-:-:S05]  /*0190*/  IMAD.IADD R7, R7, 0x1, R2 ;  /* 0x0000000107077824 */ /* 0x001fca00078e0202 */
[----:B------:R-:W-:Y:S01]  /*01a0*/  STG.E desc[UR4][R4.64], R7 ;  /* 0x0000000704007986 */ /* 0x000fe2000c101904 */
[----:B------:R-:W-:Y:S05]  /*01b0*/  EXIT ;  /* 0x000000000000794d */ /* 0x000fea0003800000 */
.L_x_7:
        /* <DEDUP_REMOVED lines=12> */
.L_x_145:


//--------------------- .text._Z10preScanSumPix   --------------------------
	.section	.text._Z10preScanSumPix,"ax",@progbits
	.align	128
        .global         _Z10preScanSumPix
        .type           _Z10preScanSumPix,@function
        .size           _Z10preScanSumPix,(.L_x_146 - _Z10preScanSumPix)
        .other          _Z10preScanSumPix,@"STO_CUDA_ENTRY STV_DEFAULT"
_Z10preScanSumPix:
.text._Z10preScanSumPix:
[----:B------:R-:W-:Y:S01]  /*0000*/  LDC R1, c[0x0][0x37c] ;  /* 0x0000df00ff017b82 */ /* 0x000fe20000000800 */
[----:B------:R-:W0:Y:S07]  /*0010*/  S2R R0, SR_TID.X ;  /* 0x0000000000007919 */ /* 0x000e2e0000002100 */
[----:B------:R-:W0:Y:S01]  /*0020*/  S2UR UR4, SR_CTAID.X ;  /* 0x00000000000479c3 */ /* 0x000e220000002500 */
[----:B------:R-:W1:Y:S07]  /*0030*/  LDCU.64 UR6, c[0x0][0x388] ;  /* 0x00007100ff0677ac */ /* 0x000e6e0008000a00 */
[----:B------:R-:W0:Y:S02]  /*0040*/  LDC R3, c[0x0][0x360] ;  /* 0x0000d800ff037b82 */ /* 0x000e240000000800 */
[----:B0-----:R-:W-:-:S05]  /*0050*/  IMAD R3, R3, UR4, R0 ;  /* 0x0000000403037c24 */ /* 0x001fca000f8e0200 */
[----:B-1----:R-:W-:Y:S02]  /*0060*/  ISETP.GE.U32.AND P0, PT, R3, UR6, PT ;  /* 0x0000000603007c0c */ /* 0x002fe4000bf06070 */
[----:B------:R-:W-:-:S04]  /*0070*/  SHF.R.S32.HI R4, RZ, 0x1f, R3 ;  /* 0x0000001fff047819 */ /* 0x000fc80000011403 */
[----:B------:R-:W-:-:S13]  /*0080*/  ISETP.GE.AND.EX P0, PT, R4, UR7, PT, P0 ;  /* 0x0000000704007c0c */ /* 0x000fda000bf06300 */
[----:B------:R-:W-:Y:S05]  /*0090*/  @P0 EXIT ;  /* 0x000000000000094d */ /* 0x000fea0003800000 */
[----:B------:R-:W0:Y:S01]  /*00a0*/  LDCU.64 UR4, c[0x0][0x380] ;  /* 0x00007000ff0477ac */ /* 0x000e220008000a00 */
[----:B------:R-:W1:Y:S01]  /*00b0*/  LDCU.64 UR6, c[0x0][0x358] ;  /* 0x00006b00ff0677ac */ /* 0x000e620008000a00 */
[----:B0-----:R-:W-:-:S04]  /*00c0*/  LEA R2, P0, R3, UR4, 0x2 ;  /* 0x0000000403027c11 */ /* 0x001fc8000f8010ff */
[----:B------:R-:W-:-:S05]  /*00d0*/  LEA.HI.X R3, R3, UR5, R4, 0x2, P0 ;  /* 0x0000000503037c11 */ /* 0x000fca00080f1404 */
[----:B-1----:R-:W2:Y:S01]  /*00e0*/  LDG.E R5, desc[UR6][R2.64] ;  /* 0x0000000602057981 */ /* 0x002ea2000c1e1900 */
[----:B------:R-:W0:Y:S01]  /*00f0*/  S2UR UR5, SR_CgaCtaId ;  /* 0x00000000000579c3 */ /* 0x000e220000008800 */
[----:B------:R-:W-:Y:S01]  /*0100*/  UMOV UR4, 0x400 ;  /* 0x0000040000047882 */ /* 0x000fe20000000000 */
[C---:B------:R-:W-:Y:S02]  /*0110*/  ISETP.NE.AND P0, PT, R0.reuse, RZ, PT ;  /* 0x000000ff0000720c */ /* 0x040fe40003f05270 */
[----:B------:R-:W-:Y:S01]  /*0120*/  ISETP.GE.U32.AND P1, PT, R0, 0x2, PT ;  /* 0x000000020000780c */ /* 0x000fe20003f26070 */
[----:B0-----:R-:W-:-:S06]  /*0130*/  ULEA UR4, UR5, UR4, 0x18 ;  /* 0x0000000405047291 */ /* 0x001fcc000f8ec0ff */
[----:B------:R-:W-:-:S05]  /*0140*/  LEA R4, R0, UR4, 0x2 ;  /* 0x0000000400047c11 */ /* 0x000fca000f8e10ff */
[----:B--2---:R-:W-:Y:S01]  /*0150*/  STS [R4], R5 ;  /* 0x0000000504007388 */ /* 0x004fe20000000800 */
[----:B------:R-:W-:Y:S06]  /*0160*/  BAR.SYNC.DEFER_BLOCKING 0x0 ;  /* 0x0000000000007b1d */ /* 0x000fec0000010000 */
[----:B------:R-:W-:Y:S04]  /*0170*/  @P0 LDS R6, [R4+-0x4] ;  /* 0xfffffc0004060984 */ /* 0x000fe80000000800 */
[----:B------:R-:W0:Y:S02]  /*0180*/  @P0 LDS R7, [R4] ;  /* 0x0000000004070984 */ /* 0x000e240000000800 */
[----:B0-----:R-:W-:-:S05]  /*0190*/  @P0 IMAD.IADD R7, R6, 0x1, R7 ;  /* 0x0000000106070824 */ /* 0x001fca00078e0207 */
[----:B------:R-:W-:Y:S01]  /*01a0*/  @P0 STS [R4], R7 ;  /* 0x0000000704000388 */ /* 0x000fe20000000800 */
[----:B------:R-:W-:Y:S01]  /*01b0*/  BAR.SYNC.DEFER_BLOCKING 0x0 ;  /* 0x0000000000007b1d */ /* 0x000fe20000010000 */
[----:B------:R-:W-:-:S05]  /*01c0*/  ISETP.GE.U32.AND P0, PT, R0, 0x4, PT ;  /* 0x000000040000780c */ /* 0x000fca0003f06070 */
        /* <DEDUP_REMOVED lines=46> */
[----:B------:R-:W-:Y:S06]  /*04b0*/  BAR.SYNC.DEFER_BLOCKING 0x0 ;  /* 0x0000000000007b1d */ /* 0x000fec0000010000 */
[----:B------:R-:W-:Y:S04]  /*04c0*/  @P1 LDS R0, [R4+-0x800] ;  /* 0xfff8000004001984 */ /* 0x000fe80000000800 */
[----:B------:R-:W0:Y:S02]  /*04d0*/  @P1 LDS R7, [R4] ;  /* 0x0000000004071984 */ /* 0x000e240000000800 */
[----:B0-----:R-:W-:-:S05]  /*04e0*/  @P1 IMAD.IADD R7, R0, 0x1, R7 ;  /* 0x0000000100071824 */ /* 0x001fca00078e0207 */
[----:B------:R-:W-:Y:S01]  /*04f0*/  @P1 STS [R4], R7 ;  /* 0x0000000704001388 */ /* 0x000fe20000000800 */
[----:B------:R-:W-:Y:S06]  /*0500*/  BAR.SYNC.DEFER_BLOCKING 0x0 ;  /* 0x0000000000007b1d */ /* 0x000fec0000010000 */
[----:B------:R-:W0:Y:S04]  /*0510*/  LDS R9, [R4] ;  /* 0x0000000004097984 */ /* 0x000e280000000800 */
[----:B0-----:R-:W-:Y:S01]  /*0520*/  STG.E desc[UR6][R2.64], R9 ;  /* 0x0000000902007986 */ /* 0x001fe2000c101906 */
[----:B------:R-:W-:Y:S05]  /*0530*/  EXIT ;  /* 0x000000000000794d */ /* 0x000fea0003800000 */
.L_x_8:
        /* <DEDUP_REMOVED lines=12> */
.L_x_146:


//--------------------- .text._Z7preScanPiS_S_x   --------------------------
	.section	.text._Z7preScanPiS_S_x,"ax",@progbits
	.align	128
        .global         _Z7preScanPiS_S_x
        .type           _Z7preScanPiS_S_x,@function
        .size           _Z7preScanPiS_S_x,(.L_x_147 - _Z7preScanPiS_S_x)
        .other          _Z7preScanPiS_S_x,@"STO_CUDA_ENTRY STV_DEFAULT"
_Z7preScanPiS_S_x:
.text._Z7preScanPiS_S_x:
[----:B------:R-:W-:Y:S01]  /*0000*/  LDC R1, c[0x0][0x37c] ;  /* 0x0000df00ff017b82 */ /* 0x000fe20000000800 */
[----:B------:R-:W0:Y:S07]  /*0010*/  S2R R3, SR_TID.X ;  /* 0x0000000000037919 */ /* 0x000e2e0000002100 */
[----:B------:R-:W1:Y:S01]  /*0020*/  LDC.64 R6, c[0x0][0x388] ;  /* 0x0000e200ff067b82 */ /* 0x000e620000000a00 */
[----:B------:R-:W0:Y:S01]  /*0030*/  LDCU UR4, c[0x0][0x360] ;  /* 0x00006c00ff0477ac */ /* 0x000e220008000800 */
[----:B------:R-:W0:Y:S01]  /*0040*/  S2R R2, SR_CTAID.X ;  /* 0x0000000000027919 */ /* 0x000e220000002500 */
[----:B------:R-:W2:Y:S01]  /*0050*/  LDCU.64 UR6, c[0x0][0x358] ;  /* 0x00006b00ff0677ac */ /* 0x000ea20008000a00 */
[----:B0-----:R-:W-:-:S04]  /*0060*/  IMAD R0, R2, UR4, R3 ;  /* 0x0000000402007c24 */ /* 0x001fc8000f8e0203 */
[----:B-1----:R-:W-:-:S06]  /*0070*/  IMAD.WIDE R6, R0, 0x4, R6 ;  /* 0x0000000400067825 */ /* 0x002fcc00078e0206 */
[----:B--2---:R-:W2:Y:S01]  /*0080*/  LDG.E R7, desc[UR6][R6.64] ;  /* 0x0000000606077981 */ /* 0x004ea2000c1e1900 */
        /* <DEDUP_REMOVED lines=40> */
[----:B0-----:R-:W-:-:S05]  /*0310*/  @P0 IADD3 R7, PT, PT, R6, R7, RZ ;  /* 0x0000000706070210 */ /* 0x001fca0007ffe0ff */
        /* <DEDUP_REMOVED lines=12> */
[----:B------:R0:W-:Y:S01]  /*03e0*/  @P0 STS [R4], R9 ;  /* 0x0000000904000388 */ /* 0x0001e20000000800 */
[----:B------:R-:W-:Y:S01]  /*03f0*/  BAR.SYNC.DEFER_BLOCKING 0x0 ;  /* 0x0000000000007b1d */ /* 0x000fe20000010000 */
[----:B------:R-:W-:-:S07]  /*0400*/  ISETP.GE.U32.AND P0, PT, R3, 0x200, PT ;  /* 0x000002000300780c */ /* 0x000fce0003f06070 */
[----:B0-----:R-:W0:Y:S01]  /*0410*/  LDC.64 R8, c[0x0][0x380] ;  /* 0x0000e000ff087b82 */ /* 0x001e220000000a00 */
[----:B------:R-:W-:Y:S04]  /*0420*/  @P1 LDS R6, [R4+-0x400] ;  /* 0xfffc000004061984 */ /* 0x000fe80000000800 */
[----:B------:R-:W1:Y:S02]  /*0430*/  @P1 LDS R7, [R4] ;  /* 0x0000000004071984 */ /* 0x000e640000000800 */
[----:B-1----:R-:W-:-:S05]  /*0440*/  @P1 IADD3 R5, PT, PT, R6, R7, RZ ;  /* 0x0000000706051210 */ /* 0x002fca0007ffe0ff */
[----:B------:R-:W-:Y:S01]  /*0450*/  @P1 STS [R4], R5 ;  /* 0x0000000504001388 */ /* 0x000fe20000000800 */
[----:B------:R-:W-:Y:S01]  /*0460*/  BAR.SYNC.DEFER_BLOCKING 0x0 ;  /* 0x0000000000007b1d */ /* 0x000fe20000010000 */
[----:B------:R-:W-:-:S05]  /*0470*/  ISETP.NE.AND P1, PT, R3, RZ, PT ;  /* 0x000000ff0300720c */ /* 0x000fca0003f25270 */
[----:B------:R-:W-:Y:S04]  /*0480*/  @P0 LDS R6, [R4+-0x800] ;  /* 0xfff8000004060984 */ /* 0x000fe80000000800 */
[----:B------:R-:W1:Y:S02]  /*0490*/  @P0 LDS R7, [R4] ;  /* 0x0000000004070984 */ /* 0x000e640000000800 */
[----:B-1----:R-:W-:Y:S02]  /*04a0*/  @P0 IMAD.IADD R11, R6, 0x1, R7 ;  /* 0x00000001060b0824 */ /* 0x002fe400078e0207 */
[----:B------:R-:W1:Y:S03]  /*04b0*/  @!P1 LDC.64 R6, c[0x0][0x390] ;  /* 0x0000e400ff069b82 */ /* 0x000e660000000a00 */
[----:B------:R-:W-:Y:S05]  /*04c0*/  @P0 STS [R4], R11 ;  /* 0x0000000b04000388 */ /* 0x000fea0000000800 */
[----:B------:R-:W-:Y:S01]  /*04d0*/  BAR.SYNC.DEFER_BLOCKING 0x0 ;  /* 0x0000000000007b1d */ /* 0x000fe20000010000 */
[----:B-1----:R-:W-:-:S04]  /*04e0*/  @!P1 IMAD.WIDE.U32 R2, R2, 0x4, R6 ;  /* 0x0000000402029825 */ /* 0x002fc800078e0006 */
[----:B0-----:R-:W-:Y:S01]  /*04f0*/  IMAD.WIDE R6, R0, 0x4, R8 ;  /* 0x0000000400067825 */ /* 0x001fe200078e0208 */
[----:B------:R-:W0:Y:S04]  /*0500*/  @!P1 LDS R13, [UR4+0xffc] ;  /* 0x000ffc04ff0d9984 */ /* 0x000e280008000800 */
[----:B------:R-:W1:Y:S04]  /*0510*/  LDS R15, [R4] ;  /* 0x00000000040f7984 */ /* 0x000e680000000800 */
[----:B0-----:R-:W-:Y:S04]  /*0520*/  @!P1 STG.E desc[UR6][R2.64], R13 ;  /* 0x0000000d02009986 */ /* 0x001fe8000c101906 */
[----:B-1----:R-:W-:Y:S01]  /*0530*/  STG.E desc[UR6][R6.64], R15 ;  /* 0x0000000f06007986 */ /* 0x002fe2000c101906 */
[----:B------:R-:W-:Y:S05]  /*0540*/  EXIT ;  /* 0x000000000000794d */ /* 0x000fea0003800000 */
.L_x_9:
        /* <DEDUP_REMOVED lines=11> */
.L_x_147:


//--------------------- .text._Z7scanSumPii       --------------------------
	.section	.text._Z7scanSumPii,"ax",@progbits
	.align	128
        .global         _Z7scanSumPii
        .type           _Z7scanSumPii,@function
        .size           _Z7scanSumPii,(.L_x_148 - _Z7scanSumPii)
        .other          _Z7scanSumPii,@"STO_CUDA_ENTRY STV_DEFAULT"
_Z7scanSumPii:
.text._Z7scanSumPii:
[----:B------:R-:W-:Y:S01]  /*0000*/  LDC R1, c[0x0][0x37c] ;  /* 0x0000df00ff017b82 */ /* 0x000fe20000000800 */
[----:B------:R-:W0:Y:S07]  /*0010*/  S2R R9, SR_TID.X ;  /* 0x0000000000097919 */ /* 0x000e2e0000002100 */
[----:B------:R-:W0:Y:S01]  /*0020*/  LDC.64 R2, c[0x0][0x380] ;  /* 0x0000e000ff027b82 */ /* 0x000e220000000a00 */
[----:B------:R-:W1:Y:S01]  /*0030*/  LDCU.64 UR6, c[0x0][0x358] ;  /* 0x00006b00ff0677ac */ /* 0x000e620008000a00 */
[----:B------:R-:W2:Y:S01]  /*0040*/  LDCU UR8, c[0x0][0x388] ;  /* 0x00007100ff0877ac */ /* 0x000ea20008000800 */
[----:B0-----:R-:W-:-:S05]  /*0050*/  IMAD.WIDE.U32 R2, R9, 0x4, R2 ;  /* 0x0000000409027825 */ /* 0x001fca00078e0002 */
[----:B-1----:R-:W3:Y:S01]  /*0060*/  LDG.E R0, desc[UR6][R2.64] ;  /* 0x0000000602007981 */ /* 0x002ee2000c1e1900 */
[----:B------:R-:W0:Y:S01]  /*0070*/  S2UR UR5, SR_CgaCtaId ;  /* 0x00000000000579c3 */ /* 0x000e220000008800 */
[----:B------:R-:W-:Y:S01]  /*0080*/  UMOV UR4, 0x400 ;  /* 0x0000040000047882 */ /* 0x000fe20000000000 */
[----:B--2---:R-:W-:Y:S02]  /*0090*/  IMAD.U32 R11, RZ, RZ, UR8 ;  /* 0x00000008ff0b7e24 */ /* 0x004fe4000f8e00ff */
[----:B------:R-:W-:-:S03]  /*00a0*/  IMAD.MOV.U32 R6, RZ, RZ, RZ ;  /* 0x000000ffff067224 */ /* 0x000fc600078e00ff */
[----:B------:R-:W-:Y:S01]  /*00b0*/  ISETP.GE.AND P0, PT, R11, 0x2, PT ;  /* 0x000000020b00780c */ /* 0x000fe20003f06270 */
[----:B0-----:R-:W-:-:S06]  /*00c0*/  ULEA UR4, UR5, UR4, 0x18 ;  /* 0x0000000405047291 */ /* 0x001fcc000f8ec0ff */
[----:B------:R-:W-:-:S04]  /*00d0*/  LEA R5, R9, UR4, 0x2 ;  /* 0x0000000409057c11 */ /* 0x000fc8000f8e10ff */
[----:B------:R-:W-:Y:S01]  /*00e0*/  LEA R4, R11, R5, 0x2 ;  /* 0x000000050b047211 */ /* 0x000fe200078e10ff */
[----:B---3--:R0:W-:Y:S04]  /*00f0*/  STS [R5], R0 ;  /* 0x0000000005007388 */ /* 0x0081e80000000800 */
[----:B------:R0:W-:Y:S01]  /*0100*/  STS [R4], RZ ;  /* 0x000000ff04007388 */ /* 0x0001e20000000800 */
[----:B------:R-:W-:Y:S06]  /*0110*/  BAR.SYNC.DEFER_BLOCKING 0x0 ;  /* 0x0000000000007b1d */ /* 0x000fec0000010000 */
[----:B------:R-:W-:Y:S05]  /*0120*/  @!P0 BRA `(.L_x_10) ;  /* 0x00000000007c8947 */ /* 0x000fea0003800000 */
[----:B0-----:R-:W-:Y:S01]  /*0130*/  HFMA2 R0, -RZ, RZ, 0, 0 ;  /* 0x00000000ff007431 */ /* 0x001fe200000001ff */
[----:B------:R-:W-:Y:S01]  /*0140*/  BSSY.RECONVERGENT B0, `(.L_x_10) ;  /* 0x000001d000007945 */ /* 0x000fe20003800200 */
[----:B------:R-:W-:Y:S01]  /*0150*/  IMAD.MOV.U32 R4, RZ, RZ, 0x1 ;  /* 0x00000001ff047424 */ /* 0x000fe200078e00ff */
[----:B------:R-:W0:Y:S06]  /*0160*/  LDCU UR5, c[0x0][0x388] ;  /* 0x00007100ff0577ac */ /* 0x000e2c0008000800 */
.L_x_14:
[----:B------:R-:W-:Y:S01]  /*0170*/  ISETP.GE.U32.AND P0, PT, R9, R4, PT ;  /* 0x000000040900720c */ /* 0x000fe20003f06070 */
[----:B------:R-:W-:Y:S01]  /*0180*/  BSSY.RECONVERGENT B1, `(.L_x_11) ;  /* 0x0000010000017945 */ /* 0x000fe20003800200 */
[----:B------:R-:W-:-:S11]  /*0190*/  LOP3.LUT R6, R0, 0x1, RZ, 0x3c, !PT ;  /* 0x0000000100067812 */ /* 0x000fd600078e3cff */
[----:B-1----:R-:W-:Y:S05]  /*01a0*/  @!P0 BRA `(.L_x_12) ;  /* 0x0000000000248947 */ /* 0x002fea0003800000 */
[----:B0-----:R-:W-:-:S05]  /*01b0*/  MOV R11, UR5 ;  /* 0x00000005000b7c02 */ /* 0x001fca0008000f00 */
[----:B------:R-:W-:-:S04]  /*01c0*/  IMAD R7, R0, R11, R9 ;  /* 0x0000000b00077224 */ /* 0x000fc800078e0209 */
[----:B------:R-:W-:-:S05]  /*01d0*/  IMAD.IADD R7, R7, 0x1, -R4 ;  /* 0x0000000107077824 */ /* 0x000fca00078e0a04 */
[----:B------:R-:W-:-:S04]  /*01e0*/  LEA R7, R7, UR4, 0x2 ;  /* 0x0000000407077c11 */ /* 0x000fc8000f8e10ff */
[----:B------:R-:W-:Y:S02]  /*01f0*/  LEA R0, R4, R7, 0x2 ;  /* 0x0000000704007211 */ /* 0x000fe400078e10ff */
[----:B------:R-:W-:Y:S04]  /*0200*/  LDS R7, [R7] ;  /* 0x0000000007077984 */ /* 0x000fe80000000800 */
[----:B------:R-:W0:Y:S02]  /*0210*/  LDS R0, [R0] ;  /* 0x0000000000007984 */ /* 0x000e240000000800 */
[----:B0-----:R-:W-:Y:S01]  /*0220*/  IMAD.IADD R8, R7, 0x1, R0 ;  /* 0x0000000107087824 */ /* 0x001fe200078e0200 */
[----:B------:R-:W-:Y:S06]  /*0230*/  BRA `(.L_x_13) ;  /* 0x0000000000107947 */ /* 0x000fec0003800000 */
.L_x_12:
[----:B0-----:R-:W-:-:S05]  /*0240*/  MOV R11, UR5 ;  /* 0x00000005000b7c02 */ /* 0x001fca0008000f00 */
[----:B------:R-:W-:-:S04]  /*0250*/  IMAD R0, R0, R11, RZ ;  /* 0x0000000b00007224 */ /* 0x000fc800078e02ff */
[----:B------:R-:W-:-:S05]  /*0260*/  IMAD R0, R0, 0x4, R5 ;  /* 0x0000000400007824 */ /* 0x000fca00078e0205 */
[----:B------:R0:W1:Y:S02]  /*0270*/  LDS R8, [R0] ;  /* 0x0000000000087984 */ /* 0x0000640000000800 */
.L_x_13:
[----:B------:R-:W-:Y:S05]  /*0280*/  BSYNC.RECONVERGENT B1 ;  /* 0x0000000000017941 */ /* 0x000fea0003800200 */
.L_x_11:
[----:B------:R-:W-:Y:S02]  /*0290*/  IMAD.SHL.U32 R4, R4, 0x2, RZ ;  /* 0x0000000204047824 */ /* 0x000fe400078e00ff */
[----:B0-----:R-:W-:-:S03]  /*02a0*/  IMAD R0, R6, R11, RZ ;  /* 0x0000000b06007224 */ /* 0x001fc600078e02ff */
[----:B------:R-:W-:Y:S02]  /*02b0*/  ISETP.GE.AND P0, PT, R4, R11, PT ;  /* 0x0000000b0400720c */ /* 0x000fe40003f06270 */
[----:B------:R-:W-:Y:S02]  /*02c0*/  LEA R7, R0, R5, 0x2 ;  /* 0x0000000500077211 */ /* 0x000fe400078e10ff */
[----:B------:R-:W-:-:S03]  /*02d0*/  MOV R0, R6 ;  /* 0x0000000600007202 */ /* 0x000fc60000000f00 */
[----:B-1----:R1:W-:Y:S01]  /*02e0*/  STS [R7], R8 ;  /* 0x0000000807007388 */ /* 0x0023e20000000800 */
[----:B------:R-:W-:Y:S06]  /*02f0*/  BAR.SYNC.DEFER_BLOCKING 0x0 ;  /* 0x0000000000007b1d */ /* 0x000fec0000010000 */
[----:B------:R-:W-:Y:S05]  /*0300*/  @!P0 BRA `(.L_x_14) ;  /* 0xfffffffc00988947 */ /* 0x000fea000383ffff */
[----:B------:R-:W-:Y:S05]  /*0310*/  BSYNC.RECONVERGENT B0 ;  /* 0x0000000000007941 */ /* 0x000fea0003800200 */
.L_x_10:
[----:B------:R-:W-:-:S04]  /*0320*/  IMAD R6, R6, R11, RZ ;  /* 0x0000000b06067224 */ /* 0x000fc800078e02ff */
[----:B------:R-:W-:-:S05]  /*0330*/  IMAD R6, R6, 0x4, R5 ;  /* 0x0000000406067824 */ /* 0x000fca00078e0205 */
[----:B0-----:R-:W0:Y:S04]  /*0340*/  LDS R5, [R6] ;  /* 0x0000000006057984 */ /* 0x001e280000000800 */
[----:B0-----:R-:W-:Y:S01]  /*0350*/  STG.E desc[UR6][R2.64], R5 ;  /* 0x0000000502007986 */ /* 0x001fe2000c101906 */
[----:B------:R-:W-:Y:S05]  /*0360*/  EXIT ;  /* 0x000000000000794d */ /* 0x000fea0003800000 */
.L_x_15:
        /* <DEDUP_REMOVED lines=9> */
.L_x_148:


//--------------------- .text._Z4scanPiS_iS_      --------------------------
	.section	.text._Z4scanPiS_iS_,"ax",@progbits
	.align	128
        .global         _Z4scanPiS_iS_
        .type           _Z4scanPiS_iS_,@function
        .size           _Z4scanPiS_iS_,(.L_x_149 - _Z4scanPiS_iS_)
        .other          _Z4scanPiS_iS_,@"STO_CUDA_ENTRY STV_DEFAULT"
_Z4scanPiS_iS_:
.text._Z4scanPiS_iS_:
[----:B------:R-:W-:Y:S01]  /*0000*/  LDC R1, c[0x0][0x37c] ;  /* 0x0000df00ff017b82 */ /* 0x000fe20000000800 */
[----:B------:R-:W0:Y:S07]  /*0010*/  S2R R3, SR_TID.X ;  /* 0x0000000000037919 */ /* 0x000e2e0000002100 */
[----:B------:R-:W1:Y:S01]  /*0020*/  LDC.64 R4, c[0x0][0x388] ;  /* 0x0000e200ff047b82 */ /* 0x000e620000000a00 */
[----:B------:R-:W0:Y:S01]  /*0030*/  LDCU UR4, c[0x0][0x360] ;  /* 0x00006c00ff0477ac */ /* 0x000e220008000800 */
[----:B------:R-:W0:Y:S01]  /*0040*/  S2R R0, SR_CTAID.X ;  /* 0x0000000000007919 */ /* 0x000e220000002500 */
[----:B------:R-:W2:Y:S05]  /*0050*/  LDCU.64 UR6, c[0x0][0x358] ;  /* 0x00006b00ff0677ac */ /* 0x000eaa0008000a00 */
[----:B------:R-:W3:Y:S01]  /*0060*/  S2UR UR5, SR_CgaCtaId ;  /* 0x00000000000579c3 */ /* 0x000ee20000008800 */
[----:B------:R-:W4:Y:S01]  /*0070*/  LDCU UR8, c[0x0][0x390] ;  /* 0x00007200ff0877ac */ /* 0x000f220008000800 */
[----:B0-----:R-:W-:-:S04]  /*0080*/  IMAD R2, R0, UR4, R3 ;  /* 0x0000000400027c24 */ /* 0x001fc8000f8e0203 */
[----:B-1----:R-:W-:-:S06]  /*0090*/  IMAD.WIDE.U32 R4, R2, 0x4, R4 ;  /* 0x0000000402047825 */ /* 0x002fcc00078e0004 */
[----:B--2---:R0:W2:Y:S01]  /*00a0*/  LDG.E R4, desc[UR6][R4.64] ;  /* 0x0000000604047981 */ /* 0x0040a2000c1e1900 */
[----:B------:R-:W-:Y:S01]  /*00b0*/  UMOV UR4, 0x400 ;  /* 0x0000040000047882 */ /* 0x000fe20000000000 */
[----:B----4-:R-:W-:Y:S01]  /*00c0*/  MOV R10, UR8 ;  /* 0x00000008000a7c02 */ /* 0x010fe20008000f00 */
[----:B---3--:R-:W-:-:S03]  /*00d0*/  ULEA UR4, UR5, UR4, 0x18 ;  /* 0x0000000405047291 */ /* 0x008fc6000f8ec0ff */
[----:B------:R-:W-:-:S03]  /*00e0*/  ISETP.GE.AND P0, PT, R10, 0x2, PT ;  /* 0x000000020a00780c */ /* 0x000fc60003f06270 */
[----:B------:R-:W-:Y:S01]  /*00f0*/  LEA R7, R3, UR4, 0x2 ;  /* 0x0000000403077c11 */ /* 0x000fe2000f8e10ff */
[----:B0-----:R-:W-:-:S03]  /*0100*/  IMAD.MOV.U32 R5, RZ, RZ, RZ ;  /* 0x000000ffff057224 */ /* 0x001fc600078e00ff */
[----:B------:R-:W-:Y:S01]  /*0110*/  LEA R6, R10, R7, 0x2 ;  /* 0x000000070a067211 */ /* 0x000fe200078e10ff */
[----:B--2---:R0:W-:Y:S04]  /*0120*/  STS [R7], R4 ;  /* 0x0000000407007388 */ /* 0x0041e80000000800 */
[----:B------:R0:W-:Y:S01]  /*0130*/  STS [R6], RZ ;  /* 0x000000ff06007388 */ /* 0x0001e20000000800 */
[----:B------:R-:W-:Y:S06]  /*0140*/  BAR.SYNC.DEFER_BLOCKING 0x0 ;  /* 0x0000000000007b1d */ /* 0x000fec0000010000 */
[----:B------:R-:W-:Y:S05]  /*0150*/  @!P0 BRA `(.L_x_16) ;  /* 0x00000000007c8947 */ /* 0x000fea0003800000 */
[----:B0-----:R-:W-:Y:S01]  /*0160*/  HFMA2 R4, -RZ, RZ, 0, 0 ;  /* 0x00000000ff047431 */ /* 0x001fe200000001ff */
[----:B------:R-:W-:Y:S01]  /*0170*/  BSSY.RECONVERGENT B0, `(.L_x_16) ;  /* 0x000001d000007945 */ /* 0x000fe20003800200 */
[----:B------:R-:W-:Y:S01]  /*0180*/  IMAD.MOV.U32 R6, RZ, RZ, 0x1 ;  /* 0x00000001ff067424 */ /* 0x000fe200078e00ff */
[----:B------:R-:W0:Y:S06]  /*0190*/  LDCU UR5, c[0x0][0x390] ;  /* 0x00007200ff0577ac */ /* 0x000e2c0008000800 */
.L_x_20:
        /* <DEDUP_REMOVED lines=13> */
.L_x_18:
[----:B0-----:R-:W-:-:S05]  /*0270*/  MOV R10, UR5 ;  /* 0x00000005000a7c02 */ /* 0x001fca0008000f00 */
[----:B------:R-:W-:-:S04]  /*0280*/  IMAD R4, R4, R10, RZ ;  /* 0x0000000a04047224 */ /* 0x000fc800078e02ff */
[----:B------:R-:W-:-:S05]  /*0290*/  IMAD R4, R4, 0x4, R7 ;  /* 0x0000000404047824 */ /* 0x000fca00078e0207 */
[----:B------:R0:W1:Y:S02]  /*02a0*/  LDS R8, [R4] ;  /* 0x0000000004087984 */ /* 0x0000640000000800 */
.L_x_19:
[----:B------:R-:W-:Y:S05]  /*02b0*/  BSYNC.RECONVERGENT B1 ;  /* 0x0000000000017941 */ /* 0x000fea0003800200 */
.L_x_17:
        /* <DEDUP_REMOVED lines=9> */
.L_x_16:
[----:B0-----:R-:W-:Y:S01]  /*0350*/  IMAD R4, R5, R10, RZ ;  /* 0x0000000a05047224 */ /* 0x001fe200078e02ff */
[----:B------:R-:W-:-:S03]  /*0360*/  ISETP.NE.AND P0, PT, R3, RZ, PT ;  /* 0x000000ff0300720c */ /* 0x000fc60003f05270 */
[----:B------:R-:W-:Y:S02]  /*0370*/  IMAD R7, R4, 0x4, R7 ;  /* 0x0000000404077824 */ /* 0x000fe400078e0207 */
[----:B------:R-:W0:Y:S04]  /*0380*/  LDC.64 R4, c[0x0][0x380] ;  /* 0x0000e000ff047b82 */ /* 0x000e280000000a00 */
[----:B------:R-:W2:Y:S01]  /*0390*/  LDS R7, [R7] ;  /* 0x0000000007077984 */ /* 0x000ea20000000800 */
[----:B0-----:R-:W-:-:S05]  /*03a0*/  IMAD.WIDE.U32 R2, R2, 0x4, R4 ;  /* 0x0000000402027825 */ /* 0x001fca00078e0004 */
[----:B--2---:R0:W-:Y:S01]  /*03b0*/  STG.E desc[UR6][R2.64], R7 ;  /* 0x0000000702007986 */ /* 0x0041e2000c101906 */
[----:B------:R-:W-:Y:S05]  /*03c0*/  @P0 EXIT ;  /* 0x000000000000094d */ /* 0x000fea0003800000 */
[----:B------:R-:W-:Y:S01]  /*03d0*/  LEA R4, R10, UR4, 0x2 ;  /* 0x000000040a047c11 */ /* 0x000fe2000f8e10ff */
[----:B0-----:R-:W0:Y:S04]  /*03e0*/  LDC.64 R2, c[0x0][0x398] ;  /* 0x0000e600ff027b82 */ /* 0x001e280000000a00 */
[----:B------:R-:W2:Y:S01]  /*03f0*/  LDS R5, [R4+-0x4] ;  /* 0xfffffc0004057984 */ /* 0x000ea20000000800 */
[----:B0-----:R-:W-:-:S05]  /*0400*/  IMAD.WIDE.U32 R2, R0, 0x4, R2 ;  /* 0x0000000400027825 */ /* 0x001fca00078e0002 */
[----:B--2---:R-:W-:Y:S01]  /*0410*/  STG.E desc[UR6][R2.64], R5 ;  /* 0x0000000502007986 */ /* 0x004fe2000c101906 */
[----:B------:R-:W-:Y:S05]  /*0420*/  EXIT ;  /* 0x000000000000794d */ /* 0x000fea0003800000 */
.L_x_21:
        /* <DEDUP_REMOVED lines=13> */
.L_x_149:


//--------------------- .text._Z9removcritPiS_S_ixiii --------------------------
	.section	.text._Z9removcritPiS_S_ixiii,"ax",@progbits
	.align	128
        .global         _Z9removcritPiS_S_ixiii
        .type           _Z9removcritPiS_S_ixiii,@function
        .size           _Z9removcritPiS_S_ixiii,(.L_x_150 - _Z9removcritPiS_S_ixiii)
        .other          _Z9removcritPiS_S_ixiii,@"STO_CUDA_ENTRY STV_DEFAULT"
_Z9removcritPiS_S_ixiii:
.text._Z9removcritPiS_S_ixiii:
[----:B------:R-:W-:Y:S01]  /*0000*/  LDC R1, c[0x0][0x37c] ;  /* 0x0000df00ff017b82 */ /* 0x000fe20000000800 */
[----:B------:R-:W0:Y:S07]  /*0010*/  S2R R11, SR_TID.X ;  /* 0x00000000000b7919 */ /* 0x000e2e0000002100 */
[----:B------:R-:W1:Y:S01]  /*0020*/  LDC.64 R2, c[0x0][0x390] ;  /* 0x0000e400ff027b82 */ /* 0x000e620000000a00 */
[----:B------:R-:W0:Y:S01]  /*0030*/  LDCU UR6, c[0x0][0x360] ;  /* 0x00006c00ff0677ac */ /* 0x000e220008000800 */
[----:B------:R-:W0:Y:S01]  /*0040*/  S2R R0, SR_CTAID.X ;  /* 0x0000000000007919 */ /* 0x000e220000002500 */
[----:B------:R-:W2:Y:S01]  /*0050*/  LDCU.64 UR4, c[0x0][0x358] ;  /* 0x00006b00ff0477ac */ /* 0x000ea20008000a00 */
[----:B0-----:R-:W-:-:S04]  /*0060*/  IMAD R11, R0, UR6, R11 ;  /* 0x00000006000b7c24 */ /* 0x001fc8000f8e020b */
[----:B-1----:R-:W-:-:S05]  /*0070*/  IMAD.WIDE R2, R11, 0x4, R2 ;  /* 0x000000040b027825 */ /* 0x002fca00078e0202 */
[----:B--2---:R-:W2:Y:S02]  /*0080*/  LDG.E R0, desc[UR4][R2.64] ;  /* 0x0000000402007981 */ /* 0x004ea4000c1e1900 */
[----:B--2---:R-:W-:-:S13]  /*0090*/  ISETP.NE.AND P0, PT, R0, 0x1, PT ;  /* 0x000000010000780c */ /* 0x004fda0003f05270 */
[----:B------:R-:W-:Y:S05]  /*00a0*/  @P0 EXIT ;  /* 0x000000000000094d */ /* 0x000fea0003800000 */
[----:B------:R-:W0:Y:S01]  /*00b0*/  LDC.64 R6, c[0x0][0x3a8] ;  /* 0x0000ea00ff067b82 */ /* 0x000e220000000a00 */
[----:B------:R-:W0:Y:S07]  /*00c0*/  LDCU UR6, c[0x0][0x398] ;  /* 0x00007300ff0677ac */ /* 0x000e2e0008000800 */
[----:B------:R-:W1:Y:S01]  /*00d0*/  LDC.64 R4, c[0x0][0x388] ;  /* 0x0000e200ff047b82 */ /* 0x000e620000000a00 */
[----:B0-----:R-:W-:-:S04]  /*00e0*/  IMAD R7, R7, UR6, RZ ;  /* 0x0000000607077c24 */ /* 0x001fc8000f8e02ff */
[----:B-1----:R-:W-:-:S05]  /*00f0*/  IMAD.WIDE R4, R7, 0x4, R4 ;  /* 0x0000000407047825 */ /* 0x002fca00078e0204 */
[----:B------:R-:W2:Y:S01]  /*0100*/  LDG.E R0, desc[UR4][R4.64] ;  /* 0x0000000404007981 */ /* 0x000ea2000c1e1900 */
[----:B------:R-:W-:Y:S01]  /*0110*/  IMAD.MOV.U32 R13, RZ, RZ, RZ ;  /* 0x000000ffff0d7224 */ /* 0x000fe200078e00ff */
[----:B--2---:R-:W-:-:S04]  /*0120*/  ISETP.NE.AND P0, PT, R0, -0x1, PT ;  /* 0xffffffff0000780c */ /* 0x004fc80003f05270 */
[----:B------:R-:W-:-:S13]  /*0130*/  ISETP.LT.OR P0, PT, R6, 0x1, !P0 ;  /* 0x000000010600780c */ /* 0x000fda0004701670 */
[----:B------:R-:W-:Y:S05]  /*0140*/  @P0 BRA `(.L_x_22) ;  /* 0x00000000006c0947 */ /* 0x000fea0003800000 */
[----:B------:R-:W-:Y:S02]  /*0150*/  HFMA2 R15, -RZ, RZ, 0, 0 ;  /* 0x00000000ff0f7431 */ /* 0x000fe400000001ff */
[----:B------:R-:W-:-:S07]  /*0160*/  IMAD.MOV.U32 R13, RZ, RZ, RZ ;  /* 0x000000ffff0d7224 */ /* 0x000fce00078e00ff */
.L_x_26:
[----:B------:R-:W0:Y:S01]  /*0170*/  LDC.64 R8, c[0x0][0x380] ;  /* 0x0000e000ff087b82 */ /* 0x000e220000000a00 */
[----:B------:R-:W-:Y:S01]  /*0180*/  BSSY.RECONVERGENT B0, `(.L_x_23) ;  /* 0x000000e000007945 */ /* 0x000fe20003800200 */
[----:B------:R-:W-:Y:S01]  /*0190*/  MOV R10, RZ ;  /* 0x000000ff000a7202 */ /* 0x000fe20000000f00 */
[----:B------:R-:W1:Y:S01]  /*01a0*/  LDCU UR6, c[0x0][0x3a8] ;  /* 0x00007500ff0677ac */ /* 0x000e620008000800 */
[----:B------:R-:W2:Y:S01]  /*01b0*/  LDCU UR8, c[0x0][0x3a8] ;  /* 0x00007500ff0877ac */ /* 0x000ea20008000800 */
[----:B------:R-:W3:Y:S04]  /*01c0*/  LDCU UR7, c[0x0][0x3ac] ;  /* 0x00007580ff0777ac */ /* 0x000ee80008000800 */
.L_x_25:
[----:B---3--:R-:W-:-:S04]  /*01d0*/  IMAD R7, R11, UR7, R10 ;  /* 0x000000070b077c24 */ /* 0x008fc8000f8e020a */
[----:B0-----:R-:W-:-:S06]  /*01e0*/  IMAD.WIDE R6, R7, 0x4, R8 ;  /* 0x0000000407067825 */ /* 0x001fcc00078e0208 */
[----:B------:R-:W3:Y:S02]  /*01f0*/  LDG.E R7, desc[UR4][R6.64] ;  /* 0x0000000406077981 */ /* 0x000ee4000c1e1900 */
[----:B---3--:R-:W-:-:S13]  /*0200*/  ISETP.NE.AND P0, PT, R0, R7, PT ;  /* 0x000000070000720c */ /* 0x008fda0003f05270 */
[----:B------:R-:W-:Y:S05]  /*0210*/  @!P0 BRA `(.L_x_24) ;  /* 0x0000000000108947 */ /* 0x000fea0003800000 */
[----:B------:R-:W-:-:S05]  /*0220*/  VIADD R10, R10, 0x1 ;  /* 0x000000010a0a7836 */ /* 0x000fca0000000000 */
[----:B--2---:R-:W-:-:S13]  /*0230*/  ISETP.NE.AND P0, PT, R10, UR8, PT ;  /* 0x000000080a007c0c */ /* 0x004fda000bf05270 */
[----:B------:R-:W-:Y:S05]  /*0240*/  @P0 BRA `(.L_x_25) ;  /* 0xfffffffc00e00947 */ /* 0x000fea000383ffff */
[----:B-1----:R-:W-:-:S07]  /*0250*/  MOV R10, UR6 ;  /* 0x00000006000a7c02 */ /* 0x002fce0008000f00 */
.L_x_24:
[----:B-12---:R-:W-:Y:S05]  /*0260*/  BSYNC.RECONVERGENT B0 ;  /* 0x0000000000007941 */ /* 0x006fea0003800200 */
.L_x_23:
[C---:B------:R-:W-:Y:S01]  /*0270*/  IMAD.WIDE.U32 R6, R15.reuse, 0x4, R4 ;  /* 0x000000040f067825 */ /* 0x040fe200078e0004 */
[----:B------:R-:W0:Y:S04]  /*0280*/  LDCU UR6, c[0x0][0x3a8] ;  /* 0x00007500ff0677ac */ /* 0x000e280008000800 */
[----:B------:R-:W2:Y:S01]  /*0290*/  LDG.E R0, desc[UR4][R6.64+0x4] ;  /* 0x0000040406007981 */ /* 0x000ea2000c1e1900 */
[----:B------:R-:W-:-:S05]  /*02a0*/  VIADD R15, R15, 0x1 ;  /* 0x000000010f0f7836 */ /* 0x000fca0000000000 */
[----:B0-----:R-:W-:Y:S02]  /*02b0*/  ISETP.GE.AND P1, PT, R15, UR6, PT ;  /* 0x000000060f007c0c */ /* 0x001fe4000bf26270 */
[----:B------:R-:W-:-:S04]  /*02c0*/  ISETP.NE.AND P0, PT, R10, UR6, PT ;  /* 0x000000060a007c0c */ /* 0x000fc8000bf05270 */
[----:B------:R-:W-:Y:S02]  /*02d0*/  SEL R13, R13, 0x1, P0 ;  /* 0x000000010d0d7807 */ /* 0x000fe40000000000 */
[----:B--2---:R-:W-:-:S13]  /*02e0*/  ISETP.NE.AND P2, PT, R0, -0x1, PT ;  /* 0xffffffff0000780c */ /* 0x004fda0003f45270 */
[----:B------:R-:W-:Y:S05]  /*02f0*/  @!P1 BRA P2, `(.L_x_26) ;  /* 0xfffffffc009c9947 */ /* 0x000fea000103ffff */
.L_x_22:
[----:B------:R-:W-:Y:S01]  /*0300*/  STG.E desc[UR4][R2.64], R13 ;  /* 0x0000000d02007986 */ /* 0x000fe2000c101904 */
[----:B------:R-:W-:Y:S05]  /*0310*/  EXIT ;  /* 0x000000000000794d */ /* 0x000fea0003800000 */
.L_x_27:
        /* <DEDUP_REMOVED lines=14> */
.L_x_150:


//--------------------- .text._Z8findcritPdPiS0_ixii --------------------------
	.section	.text._Z8findcritPdPiS0_ixii,"ax",@progbits
	.align	128
        .global         _Z8findcritPdPiS0_ixii
        .type           _Z8findcritPdPiS0_ixii,@function
        .size           _Z8findcritPdPiS0_ixii,(.L_x_143 - _Z8findcritPdPiS0_ixii)
        .other          _Z8findcritPdPiS0_ixii,@"STO_CUDA_ENTRY STV_DEFAULT"
_Z8findcritPdPiS0_ixii:
.text._Z8findcritPdPiS0_ixii:
[----:B------:R-:W0:Y:S01]  /*0000*/  LDC R1, c[0x0][0x37c] ;  /* 0x0000df00ff017b82 */ /* 0x000e220000000800 */
[----:B------:R-:W1:Y:S01]  /*0010*/  S2R R7, SR_TID.X ;  /* 0x0000000000077919 */ /* 0x000e620000002100 */
[----:B------:R-:W2:Y:S01]  /*0020*/  LDCU UR5, c[0x0][0x2fc] ;  /* 0x00005f80ff0577ac */ /* 0x000ea20008000800 */
[----:B0-----:R-:W-:Y:S01]  /*0030*/  VIADD R1, R1, 0xffffff38 ;  /* 0xffffff3801017836 */ /* 0x001fe20000000000 */
[----:B------:R-:W1:Y:S01]  /*0040*/  S2R R0, SR_CTAID.X ;  /* 0x0000000000007919 */ /* 0x000e620000002500 */
[----:B------:R-:W1:Y:S03]  /*0050*/  LDCU UR6, c[0x0][0x360] ;  /* 0x00006c00ff0677ac */ /* 0x000e660008000800 */
[C---:B------:R-:W-:Y:S01]  /*0060*/  R2UR UR8, R1.reuse ;  /* 0x00000000010872ca */ /* 0x040fe200000e0000 */
[----:B------:R-:W0:Y:S01]  /*0070*/  LDCU.64 UR10, c[0x0][0x3a0] ;  /* 0x00007400ff0a77ac */ /* 0x000e220008000a00 */
[----:B------:R-:W-:Y:S01]  /*0080*/  R2UR UR22, R1 ;  /* 0x00000000011672ca */ /* 0x000fe200000e0000 */
[----:B------:R-:W3:Y:S10]  /*0090*/  LDCU UR4, c[0x0][0x2f8] ;  /* 0x00005f00ff0477ac */ /* 0x000ef40008000800 */
[----:B---3--:R-:W-:-:S04]  /*00a0*/  UIADD3 UR8, UP0, UPT, UR8, UR4, URZ ;  /* 0x0000000408087290 */ /* 0x008fc8000ff1e0ff */
[----:B--2---:R-:W-:Y:S01]  /*00b0*/  UIADD3.X UR9, UPT, UPT, URZ, UR5, URZ, UP0, !UPT ;  /* 0x00000005ff097290 */ /* 0x004fe200087fe4ff */
[----:B-1----:R-:W-:-:S05]  /*00c0*/  IMAD R7, R0, UR6, R7 ;  /* 0x0000000600077c24 */ /* 0x002fca000f8e0207 */
[----:B0-----:R-:W-:Y:S02]  /*00d0*/  ISETP.GE.U32.AND P0, PT, R7, UR10, PT ;  /* 0x0000000a07007c0c */ /* 0x001fe4000bf06070 */
[----:B------:R-:W-:-:S04]  /*00e0*/  SHF.R.S32.HI R6, RZ, 0x1f, R7 ;  /* 0x0000001fff067819 */ /* 0x000fc80000011407 */
[----:B------:R-:W-:-:S13]  /*00f0*/  ISETP.GE.AND.EX P0, PT, R6, UR11, PT, P0 ;  /* 0x0000000b06007c0c */ /* 0x000fda000bf06300 */
[----:B------:R-:W-:Y:S05]  /*0100*/  @P0 EXIT ;  /* 0x000000000000094d */ /* 0x000fea0003800000 */
[----:B------:R-:W0:Y:S01]  /*0110*/  LDCU UR6, c[0x0][0x398] ;  /* 0x00007300ff0677ac */ /* 0x000e220008000800 */
[----:B------:R-:W-:Y:S01]  /*0120*/  BSSY.RECONVERGENT B0, `(.L_x_28) ;  /* 0x000062c000007945 */ /* 0x000fe20003800200 */
[----:B------:R-:W1:Y:S01]  /*0130*/  LDCU.64 UR12, c[0x0][0x358] ;  /* 0x00006b00ff0c77ac */ /* 0x000e620008000a00 */
[----:B0-----:R-:W-:-:S09]  /*0140*/  UISETP.GE.AND UP0, UPT, UR6, 0x1, UPT ;  /* 0x000000010600788c */ /* 0x001fd2000bf06270 */
[----:B-1----:R-:W-:Y:S05]  /*0150*/  BRA.U !UP0, `(.L_x_29) ;  /* 0x0000006108787547 */ /* 0x002fea000b800000 */
[----:B------:R-:W-:Y:S02]  /*0160*/  ULOP3.LUT UR14, UR6, 0x7, URZ, 0xc0, !UPT ;  /* 0x00000007060e7892 */ /* 0x000fe4000f8ec0ff */
[----:B------:R-:W-:Y:S01]  /*0170*/  ULOP3.LUT UR6, UR6, 0x3, URZ, 0xc0, !UPT ;  /* 0x0000000306067892 */ /* 0x000fe2000f8ec0ff */
[----:B------:R-:W-:-:S11]  /*0180*/  UMOV UR4, URZ ;  /* 0x000000ff00047c82 */ /* 0x000fd60008000000 */
.L_x_34:
[----:B0-2---:R-:W0:Y:S01]  /*0190*/  LDC.64 R2, c[0x0][0x388] ;  /* 0x0000e200ff027b82 */ /* 0x005e220000000a00 */
[----:B-1----:R-:W1:Y:S01]  /*01a0*/  LDCU UR16, c[0x0][0x3a8] ;  /* 0x00007500ff1077ac */ /* 0x002e620008000800 */
[----:B------:R-:W-:Y:S01]  /*01b0*/  IMAD.U32 R0, RZ, RZ, UR4 ;  /* 0x00000004ff007e24 */ /* 0x000fe2000f8e00ff */
[----:B------:R-:W2:Y:S03]  /*01c0*/  LDCU UR11, c[0x0][0x398] ;  /* 0x00007300ff0b77ac */ /* 0x000ea60008000800 */
[----:B-1----:R-:W-:-:S04]  /*01d0*/  IMAD R11, R7, UR16, R0 ;  /* 0x00000010070b7c24 */ /* 0x002fc8000f8e0200 */
[----:B0----5:R-:W-:-:S06]  /*01e0*/  IMAD.WIDE R10, R11, 0x4, R2 ;  /* 0x000000040b0a7825 */ /* 0x021fcc00078e0202 */
[----:B------:R0:W5:Y:S01]  /*01f0*/  LDG.E R10, desc[UR12][R10.64] ;  /* 0x0000000c0a0a7981 */ /* 0x000162000c1e1900 */
[----:B--2---:R-:W-:Y:S02]  /*0200*/  UISETP.GE.U32.AND UP1, UPT, UR11, 0x8, UPT ;  /* 0x000000080b00788c */ /* 0x004fe4000bf26070 */
[----:B------:R-:W-:Y:S02]  /*0210*/  UIMAD UR10, UR4, 0x5, URZ ;  /* 0x00000005040a78a4 */ /* 0x000fe4000f8e02ff */
[----:B------:R-:W-:Y:S01]  /*0220*/  UIADD3 UR4, UPT, UPT, UR4, 0x1, URZ ;  /* 0x0000000104047890 */ /* 0x000fe2000fffe0ff */
[----:B------:R-:W-:-:S03]  /*0230*/  UMOV UR5, URZ ;  /* 0x000000ff00057c82 */ /* 0x000fc60008000000 */
[----:B------:R-:W-:Y:S01]  /*0240*/  UISETP.NE.AND UP0, UPT, UR4, UR11, UPT ;  /* 0x0000000b0400728c */ /* 0x000fe2000bf05270 */
[----:B0-----:R-:W-:Y:S10]  /*0250*/  BRA.U !UP1, `(.L_x_30) ;  /* 0x0000000109cc7547 */ /* 0x001ff4000b800000 */
[----:B------:R-:W-:Y:S01]  /*0260*/  IMAD.MOV.U32 R0, RZ, RZ, RZ ;  /* 0x000000ffff007224 */ /* 0x000fe200078e00ff */
[----:B------:R-:W0:Y:S06]  /*0270*/  LDCU UR7, c[0x0][0x3ac] ;  /* 0x00007580ff0777ac */ /* 0x000e2c0008000800 */
.L_x_31:
[----:B-1----:R-:W-:Y:S01]  /*0280*/  IMAD R5, R7, UR16, R0 ;  /* 0x0000001007057c24 */ /* 0x002fe2000f8e0200 */
[----:B------:R-:W1:Y:S03]  /*0290*/  LDC.64 R12, c[0x0][0x380] ;  /* 0x0000e000ff0c7b82 */ /* 0x000e660000000a00 */
[----:B------:R-:W-:-:S05]  /*02a0*/  IMAD.WIDE R4, R5, 0x4, R2 ;  /* 0x0000000405047825 */ /* 0x000fca00078e0202 */
[----:B------:R-:W0:Y:S04]  /*02b0*/  LDG.E R9, desc[UR12][R4.64] ;  /* 0x0000000c04097981 */ /* 0x000e28000c1e1900 */
[----:B------:R-:W2:Y:S04]  /*02c0*/  LDG.E R11, desc[UR12][R4.64+0x4] ;  /* 0x0000040c040b7981 */ /* 0x000ea8000c1e1900 */
[----:B------:R-:W3:Y:S04]  /*02d0*/  LDG.E R15, desc[UR12][R4.64+0x8] ;  /* 0x0000080c040f7981 */ /* 0x000ee8000c1e1900 */
[----:B------:R-:W4:Y:S04]  /*02e0*/  LDG.E R17, desc[UR12][R4.64+0xc] ;  /* 0x00000c0c04117981 */ /* 0x000f28000c1e1900 */
[----:B------:R-:W4:Y:S04]  /*02f0*/  LDG.E R23, desc[UR12][R4.64+0x10] ;  /* 0x0000100c04177981 */ /* 0x000f28000c1e1900 */
[----:B------:R-:W4:Y:S04]  /*0300*/  LDG.E R25, desc[UR12][R4.64+0x14] ;  /* 0x0000140c04197981 */ /* 0x000f28000c1e1900 */
[----:B------:R-:W4:Y:S04]  /*0310*/  LDG.E R27, desc[UR12][R4.64+0x18] ;  /* 0x0000180c041b7981 */ /* 0x000f28000c1e1900 */
[----:B------:R-:W4:Y:S01]  /*0320*/  LDG.E R29, desc[UR12][R4.64+0x1c] ;  /* 0x00001c0c041d7981 */ /* 0x000f22000c1e1900 */
[----:B0----5:R-:W-:-:S02]  /*0330*/  IMAD R9, R10, UR7, R9 ;  /* 0x000000070a097c24 */ /* 0x021fc4000f8e0209 */
[C---:B--2---:R-:W-:Y:S02]  /*0340*/  IMAD R11, R10.reuse, UR7, R11 ;  /* 0x000000070a0b7c24 */ /* 0x044fe4000f8e020b */
[----:B---3--:R-:W-:Y:S02]  /*0350*/  IMAD R19, R10, UR7, R15 ;  /* 0x000000070a137c24 */ /* 0x008fe4000f8e020f */
[----:B-1----:R-:W-:-:S04]  /*0360*/  IMAD.WIDE R14, R9, 0x8, R12 ;  /* 0x00000008090e7825 */ /* 0x002fc800078e020c */
[C---:B----4-:R-:W-:Y:S02]  /*0370*/  IMAD R21, R10.reuse, UR7, R17 ;  /* 0x000000070a157c24 */ /* 0x050fe4000f8e0211 */
[----:B------:R-:W-:Y:S01]  /*0380*/  IMAD R23, R10, UR7, R23 ;  /* 0x000000070a177c24 */ /* 0x000fe2000f8e0217 */
[----:B------:R-:W2:Y:S01]  /*0390*/  LDG.E.64 R14, desc[UR12][R14.64] ;  /* 0x0000000c0e0e7981 */ /* 0x000ea2000c1e1b00 */
[----:B------:R-:W-:-:S04]  /*03a0*/  IMAD.WIDE R16, R11, 0x8, R12 ;  /* 0x000000080b107825 */ /* 0x000fc800078e020c */
[C---:B------:R-:W-:Y:S02]  /*03b0*/  IMAD R25, R10.reuse, UR7, R25 ;  /* 0x000000070a197c24 */ /* 0x040fe4000f8e0219 */
[----:B------:R-:W-:Y:S01]  /*03c0*/  IMAD R27, R10, UR7, R27 ;  /* 0x000000070a1b7c24 */ /* 0x000fe2000f8e021b */
[----:B------:R-:W3:Y:S01]  /*03d0*/  LDG.E.64 R16, desc[UR12][R16.64] ;  /* 0x0000000c10107981 */ /* 0x000ee2000c1e1b00 */
[----:B------:R-:W-:-:S04]  /*03e0*/  IMAD.WIDE R18, R19, 0x8, R12 ;  /* 0x0000000813127825 */ /* 0x000fc800078e020c */
[----:B------:R-:W-:Y:S02]  /*03f0*/  IMAD R29, R10, UR7, R29 ;  /* 0x000000070a1d7c24 */ /* 0x000fe4000f8e021d */
[--C-:B------:R-:W-:Y:S01]  /*0400*/  IMAD.WIDE R20, R21, 0x8, R12.reuse ;  /* 0x0000000815147825 */ /* 0x100fe200078e020c */
[----:B------:R-:W4:Y:S03]  /*0410*/  LDG.E.64 R18, desc[UR12][R18.64] ;  /* 0x0000000c12127981 */ /* 0x000f26000c1e1b00 */
[--C-:B------:R-:W-:Y:S02]  /*0420*/  IMAD.WIDE R22, R23, 0x8, R12.reuse ;  /* 0x0000000817167825 */ /* 0x100fe400078e020c */
[----:B------:R-:W4:Y:S02]  /*0430*/  LDG.E.64 R20, desc[UR12][R20.64] ;  /* 0x0000000c14147981 */ /* 0x000f24000c1e1b00 */
[----:B------:R-:W-:-:S02]  /*0440*/  IMAD.WIDE R8, R25, 0x8, R12 ;  /* 0x0000000819087825 */ /* 0x000fc400078e020c */
[----:B------:R-:W4:Y:S02]  /*0450*/  LDG.E.64 R22, desc[UR12][R22.64] ;  /* 0x0000000c16167981 */ /* 0x000f24000c1e1b00 */
[--C-:B------:R-:W-:Y:S02]  /*0460*/  IMAD.WIDE R4, R27, 0x8, R12.reuse ;  /* 0x000000081b047825 */ /* 0x100fe400078e020c */
[----:B------:R-:W4:Y:S02]  /*0470*/  LDG.E.64 R8, desc[UR12][R8.64] ;  /* 0x0000000c08087981 */ /* 0x000f24000c1e1b00 */
[----:B------:R-:W-:Y:S02]  /*0480*/  IMAD.WIDE R12, R29, 0x8, R12 ;  /* 0x000000081d0c7825 */ /* 0x000fe400078e020c */
[----:B------:R-:W4:Y:S04]  /*0490*/  LDG.E.64 R4, desc[UR12][R4.64] ;  /* 0x0000000c04047981 */ /* 0x000f28000c1e1b00 */
[----:B------:R-:W4:Y:S01]  /*04a0*/  LDG.E.64 R12, desc[UR12][R12.64] ;  /* 0x0000000c0c0c7981 */ /* 0x000f22000c1e1b00 */
[----:B------:R-:W-:Y:S01]  /*04b0*/  VIADD R11, R0, UR10 ;  /* 0x0000000a000b7c36 */ /* 0x000fe20008000000 */
[----:B------:R-:W-:-:S04]  /*04c0*/  ULOP3.LUT UR5, UR11, 0x7ffffff8, URZ, 0xc0, !UPT ;  /* 0x7ffffff80b057892 */ /* 0x000fc8000f8ec0ff */
[----:B------:R-:W-:Y:S01]  /*04d0*/  LEA R11, R11, UR22, 0x3 ;  /* 0x000000160b0b7c11 */ /* 0x000fe2000f8e18ff */
[----:B------:R-:W-:-:S05]  /*04e0*/  VIADD R0, R0, 0x8 ;  /* 0x0000000800007836 */ /* 0x000fca0000000000 */
[----:B------:R-:W-:Y:S01]  /*04f0*/  ISETP.NE.AND P0, PT, R0, UR5, PT ;  /* 0x0000000500007c0c */ /* 0x000fe2000bf05270 */
[----:B--2---:R1:W-:Y:S04]  /*0500*/  STL.64 [R11], R14 ;  /* 0x0000000e0b007387 */ /* 0x0043e80000100a00 */
[----:B---3--:R1:W-:Y:S04]  /*0510*/  STL.64 [R11+0x8], R16 ;  /* 0x000008100b007387 */ /* 0x0083e80000100a00 */
[----:B----4-:R1:W-:Y:S04]  /*0520*/  STL.64 [R11+0x10], R18 ;  /* 0x000010120b007387 */ /* 0x0103e80000100a00 */
[----:B------:R1:W-:Y:S04]  /*0530*/  STL.64 [R11+0x18], R20 ;  /* 0x000018140b007387 */ /* 0x0003e80000100a00 */
[----:B------:R1:W-:Y:S04]  /*0540*/  STL.64 [R11+0x20], R22 ;  /* 0x000020160b007387 */ /* 0x0003e80000100a00 */
[----:B------:R1:W-:Y:S04]  /*0550*/  STL.64 [R11+0x28], R8 ;  /* 0x000028080b007387 */ /* 0x0003e80000100a00 */
[----:B------:R1:W-:Y:S04]  /*0560*/  STL.64 [R11+0x30], R4 ;  /* 0x000030040b007387 */ /* 0x0003e80000100a00 */
[----:B------:R1:W-:Y:S01]  /*0570*/  STL.64 [R11+0x38], R12 ;  /* 0x0000380c0b007387 */ /* 0x0003e20000100a00 */
[----:B------:R-:W-:Y:S05]  /*0580*/  @P0 BRA `(.L_x_31) ;  /* 0xfffffffc003c0947 */ /* 0x000fea000383ffff */
.L_x_30:
[----:B------:R-:W-:-:S09]  /*0590*/  UISETP.NE.AND UP1, UPT, UR14, URZ, UPT ;  /* 0x000000ff0e00728c */ /* 0x000fd2000bf25270 */
[----:B------:R-:W-:Y:S05]  /*05a0*/  BRA.U !UP1, `(.L_x_32) ;  /* 0x0000000509387547 */ /* 0x000fea000b800000 */
[----:B------:R-:W-:Y:S02]  /*05b0*/  UIADD3 UR7, UPT, UPT, UR14, -0x1, URZ ;  /* 0xffffffff0e077890 */ /* 0x000fe4000fffe0ff */
[----:B------:R-:W-:Y:S02]  /*05c0*/  UISETP.NE.AND UP2, UPT, UR6, URZ, UPT ;  /* 0x000000ff0600728c */ /* 0x000fe4000bf45270 */
[----:B------:R-:W-:-:S09]  /*05d0*/  UISETP.GE.U32.AND UP1, UPT, UR7, 0x3, UPT ;  /* 0x000000030700788c */ /* 0x000fd2000bf26070 */
[----:B------:R-:W-:Y:S05]  /*05e0*/  BRA.U !UP1, `(.L_x_33) ;  /* 0x00000001097c7547 */ /* 0x000fea000b800000 */
[----:B------:R-:W-:Y:S01]  /*05f0*/  MOV R0, UR5 ;  /* 0x0000000500007c02 */ /* 0x000fe20008000f00 */
[----:B-1----:R-:W0:Y:S01]  /*0600*/  LDC.64 R16, c[0x0][0x380] ;  /* 0x0000e000ff107b82 */ /* 0x002e220000000a00 */
[----:B------:R-:W1:Y:S03]  /*0610*/  LDCU UR7, c[0x0][0x3ac] ;  /* 0x00007580ff0777ac */ /* 0x000e660008000800 */
[----:B------:R-:W-:-:S04]  /*0620*/  IMAD R5, R7, UR16, R0 ;  /* 0x0000001007057c24 */ /* 0x000fc8000f8e0200 */
[----:B------:R-:W-:-:S05]  /*0630*/  IMAD.WIDE R4, R5, 0x4, R2 ;  /* 0x0000000405047825 */ /* 0x000fca00078e0202 */
[----:B------:R-:W1:Y:S04]  /*0640*/  LDG.E R9, desc[UR12][R4.64] ;  /* 0x0000000c04097981 */ /* 0x000e68000c1e1900 */
[----:B------:R-:W2:Y:S04]  /*0650*/  LDG.E R11, desc[UR12][R4.64+0x4] ;  /* 0x0000040c040b7981 */ /* 0x000ea8000c1e1900 */
[----:B------:R-:W3:Y:S04]  /*0660*/  LDG.E R13, desc[UR12][R4.64+0x8] ;  /* 0x0000080c040d7981 */ /* 0x000ee8000c1e1900 */
[----:B------:R-:W4:Y:S01]  /*0670*/  LDG.E R19, desc[UR12][R4.64+0xc] ;  /* 0x00000c0c04137981 */ /* 0x000f22000c1e1900 */
[----:B-1---5:R-:W-:-:S02]  /*0680*/  IMAD R9, R10, UR7, R9 ;  /* 0x000000070a097c24 */ /* 0x022fc4000f8e0209 */
[----:B--2---:R-:W-:Y:S02]  /*0690*/  IMAD R11, R10, UR7, R11 ;  /* 0x000000070a0b7c24 */ /* 0x004fe4000f8e020b */
[----:B0-----:R-:W-:-:S04]  /*06a0*/  IMAD.WIDE R8, R9, 0x8, R16 ;  /* 0x0000000809087825 */ /* 0x001fc800078e0210 */
[C---:B---3--:R-:W-:Y:S02]  /*06b0*/  IMAD R15, R10.reuse, UR7, R13 ;  /* 0x000000070a0f7c24 */ /* 0x048fe4000f8e020d */
[----:B----4-:R-:W-:Y:S01]  /*06c0*/  IMAD R19, R10, UR7, R19 ;  /* 0x000000070a137c24 */ /* 0x010fe2000f8e0213 */
[----:B------:R-:W2:Y:S01]  /*06d0*/  LDG.E.64 R8, desc[UR12][R8.64] ;  /* 0x0000000c08087981 */ /* 0x000ea2000c1e1b00 */
[----:B------:R-:W-:-:S04]  /*06e0*/  IMAD.WIDE R12, R11, 0x8, R16 ;  /* 0x000000080b0c7825 */ /* 0x000fc800078e0210 */
[--C-:B------:R-:W-:Y:S02]  /*06f0*/  IMAD.WIDE R14, R15, 0x8, R16.reuse ;  /* 0x000000080f0e7825 */ /* 0x100fe400078e0210 */
[----:B------:R-:W3:Y:S02]  /*0700*/  LDG.E.64 R12, desc[UR12][R12.64] ;  /* 0x0000000c0c0c7981 */ /* 0x000ee4000c1e1b00 */
[----:B------:R-:W-:Y:S02]  /*0710*/  IMAD.WIDE R16, R19, 0x8, R16 ;  /* 0x0000000813107825 */ /* 0x000fe400078e0210 */
[----:B------:R-:W4:Y:S04]  /*0720*/  LDG.E.64 R14, desc[UR12][R14.64] ;  /* 0x0000000c0e0e7981 */ /* 0x000f28000c1e1b00 */
[----:B------:R-:W4:Y:S01]  /*0730*/  LDG.E.64 R16, desc[UR12][R16.64] ;  /* 0x0000000c10107981 */ /* 0x000f22000c1e1b00 */
[----:B------:R-:W-:-:S02]  /*0740*/  UIADD3 UR15, UPT, UPT, UR10, UR5, URZ ;  /* 0x000000050a0f7290 */ /* 0x000fc4000fffe0ff */
[----:B------:R-:W-:-:S04]  /*0750*/  UIADD3 UR7, UPT, UPT, UR10, UR5, URZ ;  /* 0x000000050a077290 */ /* 0x000fc8000fffe0ff */
[----:B------:R-:W-:Y:S01]  /*0760*/  ULEA UR7, UR7, UR22, 0x3 ;  /* 0x0000001607077291 */ /* 0x000fe2000f8e18ff */
[----:B------:R-:W-:-:S04]  /*0770*/  IMAD.U32 R0, RZ, RZ, UR15 ;  /* 0x0000000fff007e24 */ /* 0x000fc8000f8e00ff */
[----:B------:R-:W-:Y:S01]  /*0780*/  IMAD.U32 R5, R0, 0x8, R1 ;  /* 0x0000000800057824 */ /* 0x000fe200078e0001 */
[----:B------:R-:W-:-:S03]  /*0790*/  UIADD3 UR5, UPT, UPT, UR5, 0x4, URZ ;  /* 0x0000000405057890 */ /* 0x000fc6000fffe0ff */
[----:B--2---:R0:W-:Y:S04]  /*07a0*/  STL.64 [UR7], R8 ;  /* 0x00000008ff007987 */ /* 0x0041e80008100a07 */
[----:B---3--:R0:W-:Y:S04]  /*07b0*/  STL.64 [R5+0x8], R12 ;  /* 0x0000080c05007387 */ /* 0x0081e80000100a00 */
[----:B----4-:R0:W-:Y:S04]  /*07c0*/  STL.64 [R5+0x10], R14 ;  /* 0x0000100e05007387 */ /* 0x0101e80000100a00 */
[----:B------:R0:W-:Y:S02]  /*07d0*/  STL.64 [R5+0x18], R16 ;  /* 0x0000181005007387 */ /* 0x0001e40000100a00 */
.L_x_33:
[----:B------:R-:W-:Y:S05]  /*07e0*/  BRA.U !UP2, `(.L_x_32) ;  /* 0x000000010aa87547 */ /* 0x000fea000b800000 */
[----:B------:R-:W-:Y:S01]  /*07f0*/  ULOP3.LUT UR7, UR11, 0x1, URZ, 0xc0, !UPT ;  /* 0x000000010b077892 */ /* 0x000fe2000f8ec0ff */
[----:B------:R-:W-:Y:S01]  /*0800*/  IMAD.U32 R0, RZ, RZ, UR5 ;  /* 0x00000005ff007e24 */ /* 0x000fe2000f8e00ff */
[----:B------:R-:W-:Y:S02]  /*0810*/  UISETP.NE.AND UP1, UPT, UR6, 0x1, UPT ;  /* 0x000000010600788c */ /* 0x000fe4000bf25270 */
[----:B------:R-:W-:-:S04]  /*0820*/  UISETP.NE.U32.AND UP2, UPT, UR7, 0x1, UPT ;  /* 0x000000010700788c */ /* 0x000fc8000bf45070 */
[----:B------:R-:W-:Y:S02]  /*0830*/  PLOP3.LUT P0, PT, PT, PT, UP1, 0x80, 0x8 ;  /* 0x000000000008781c */ /* 0x000fe40003f0f018 */
[----:B------:R-:W-:-:S03]  /*0840*/  PLOP3.LUT P1, PT, PT, PT, UP2, 0x80, 0x8 ;  /* 0x000000000008781c */ /* 0x000fc60003f2f028 */
[----:B------:R-:W-:Y:S02]  /*0850*/  @UP1 UIADD3 UR7, UPT, UPT, UR10, UR5, URZ ;  /* 0x000000050a071290 */ /* 0x000fe4000fffe0ff */
[----:B------:R-:W-:Y:S02]  /*0860*/  @UP1 UIADD3 UR18, UPT, UPT, UR10, UR5, URZ ;  /* 0x000000050a121290 */ /* 0x000fe4000fffe0ff */
[----:B------:R-:W-:Y:S01]  /*0870*/  @UP1 UIADD3 UR5, UPT, UPT, UR5, 0x2, URZ ;  /* 0x0000000205051890 */ /* 0x000fe2000fffe0ff */
[----:B------:R-:W2:Y:S03]  /*0880*/  @UP1 LDCU UR15, c[0x0][0x3ac] ;  /* 0x00007580ff0f17ac */ /* 0x000ea60008000800 */
[C---:B01----:R-:W-:Y:S02]  /*0890*/  @P0 IMAD R5, R7.reuse, UR16, R0 ;  /* 0x0000001007050c24 */ /* 0x043fe4000f8e0200 */
[----:B------:R-:W-:Y:S01]  /*08a0*/  IMAD.U32 R4, RZ, RZ, UR5 ;  /* 0x00000005ff047e24 */ /* 0x000fe2000f8e00ff */
[----:B------:R-:W0:Y:S03]  /*08b0*/  @!UP2 LDCU.64 UR20, c[0x0][0x380] ;  /* 0x00007000ff14a7ac */ /* 0x000e260008000a00 */
[----:B------:R-:W-:Y:S01]  /*08c0*/  @!P1 IMAD R9, R7, UR16, R4 ;  /* 0x0000001007099c24 */ /* 0x000fe2000f8e0204 */
[----:B------:R-:W1:Y:S01]  /*08d0*/  @UP1 LDCU.64 UR16, c[0x0][0x380] ;  /* 0x00007000ff1017ac */ /* 0x000e620008000a00 */
[--C-:B------:R-:W-:Y:S01]  /*08e0*/  @P0 IMAD.WIDE R4, R5, 0x4, R2.reuse ;  /* 0x0000000405040825 */ /* 0x100fe200078e0202 */
[----:B------:R-:W3:Y:S03]  /*08f0*/  @!UP2 LDCU UR19, c[0x0][0x3ac] ;  /* 0x00007580ff13a7ac */ /* 0x000ee60008000800 */
[----:B------:R-:W-:Y:S01]  /*0900*/  @!P1 IMAD.WIDE R2, R9, 0x4, R2 ;  /* 0x0000000409029825 */ /* 0x000fe200078e0202 */
[----:B------:R-:W2:Y:S04]  /*0910*/  @P0 LDG.E R11, desc[UR12][R4.64] ;  /* 0x0000000c040b0981 */ /* 0x000ea8000c1e1900 */
[----:B------:R-:W4:Y:S04]  /*0920*/  @P0 LDG.E R17, desc[UR12][R4.64+0x4] ;  /* 0x0000040c04110981 */ /* 0x000f28000c1e1900 */
[----:B------:R-:W3:Y:S01]  /*0930*/  @!P1 LDG.E R3, desc[UR12][R2.64] ;  /* 0x0000000c02039981 */ /* 0x000ee2000c1e1900 */
[----:B0-----:R-:W-:-:S02]  /*0940*/  IMAD.U32 R12, RZ, RZ, UR20 ;  /* 0x00000014ff0c7e24 */ /* 0x001fc4000f8e00ff */
[----:B------:R-:W-:Y:S01]  /*0950*/  IMAD.U32 R13, RZ, RZ, UR21 ;  /* 0x00000015ff0d7e24 */ /* 0x000fe2000f8e00ff */
[----:B-1----:R-:W-:Y:S01]  /*0960*/  MOV R9, UR17 ;  /* 0x0000001100097c02 */ /* 0x002fe20008000f00 */
[----:B------:R-:W-:Y:S02]  /*0970*/  IMAD.U32 R8, RZ, RZ, UR16 ;  /* 0x00000010ff087e24 */ /* 0x000fe4000f8e00ff */
[C---:B--2--5:R-:W-:Y:S02]  /*0980*/  @P0 IMAD R15, R10.reuse, UR15, R11 ;  /* 0x0000000f0a0f0c24 */ /* 0x064fe4000f8e020b */
[----:B----4-:R-:W-:Y:S02]  /*0990*/  @P0 IMAD R17, R10, UR15, R17 ;  /* 0x0000000f0a110c24 */ /* 0x010fe4000f8e0211 */
[----:B------:R-:W-:-:S04]  /*09a0*/  @P0 IMAD.WIDE R4, R15, 0x8, R8 ;  /* 0x000000080f040825 */ /* 0x000fc800078e0208 */
[----:B---3--:R-:W-:Y:S02]  /*09b0*/  @!P1 IMAD R11, R10, UR19, R3 ;  /* 0x000000130a0b9c24 */ /* 0x008fe4000f8e0203 */
[----:B------:R-:W-:Y:S01]  /*09c0*/  @P0 IMAD.WIDE R8, R17, 0x8, R8 ;  /* 0x0000000811080825 */ /* 0x000fe200078e0208 */
[----:B------:R-:W2:Y:S03]  /*09d0*/  @P0 LDG.E.64 R4, desc[UR12][R4.64] ;  /* 0x0000000c04040981 */ /* 0x000ea6000c1e1b00 */
[----:B------:R-:W-:Y:S02]  /*09e0*/  @!P1 IMAD.WIDE R2, R11, 0x8, R12 ;  /* 0x000000080b029825 */ /* 0x000fe400078e020c */
[----:B------:R-:W3:Y:S04]  /*09f0*/  @P0 LDG.E.64 R8, desc[UR12][R8.64] ;  /* 0x0000000c08080981 */ /* 0x000ee8000c1e1b00 */
[----:B------:R-:W4:Y:S01]  /*0a00*/  @!P1 LDG.E.64 R2, desc[UR12][R2.64] ;  /* 0x0000000c02029981 */ /* 0x000f22000c1e1b00 */
[----:B------:R-:W-:Y:S01]  /*0a10*/  @!UP2 UIADD3 UR5, UPT, UPT, UR10, UR5, URZ ;  /* 0x000000050a05a290 */ /* 0x000fe2000fffe0ff */
[----:B------:R-:W-:Y:S01]  /*0a20*/  IMAD.U32 R0, RZ, RZ, UR18 ;  /* 0x00000012ff007e24 */ /* 0x000fe2000f8e00ff */
[----:B------:R-:W-:-:S02]  /*0a30*/  @UP1 ULEA UR7, UR7, UR22, 0x3 ;  /* 0x0000001607071291 */ /* 0x000fc4000f8e18ff */
[----:B------:R-:W-:Y:S01]  /*0a40*/  @!UP2 ULEA UR5, UR5, UR22, 0x3 ;  /* 0x000000160505a291 */ /* 0x000fe2000f8e18ff */
[----:B------:R-:W-:-:S06]  /*0a50*/  @P0 IMAD.U32 R11, R0, 0x8, R1 ;  /* 0x00000008000b0824 */ /* 0x000fcc00078e0001 */
[----:B--2---:R2:W-:Y:S04]  /*0a60*/  @P0 STL.64 [UR7], R4 ;  /* 0x00000004ff000987 */ /* 0x0045e80008100a07 */
[----:B---3--:R2:W-:Y:S04]  /*0a70*/  @P0 STL.64 [R11+0x8], R8 ;  /* 0x000008080b000387 */ /* 0x0085e80000100a00 */
[----:B----4-:R2:W-:Y:S02]  /*0a80*/  @!P1 STL.64 [UR5], R2 ;  /* 0x00000002ff009987 */ /* 0x0105e40008100a05 */
.L_x_32:
[----:B------:R-:W-:Y:S05]  /*0a90*/  BRA.U UP0, `(.L_x_34) ;  /* 0xfffffff500bc7547 */ /* 0x000fea000b83ffff */
[----:B012---:R-:W-:Y:S01]  /*0aa0*/  IMAD.MOV.U32 R5, RZ, RZ, RZ ;  /* 0x000000ffff057224 */ /* 0x007fe200078e00ff */
[----:B------:R-:W-:Y:S01]  /*0ab0*/  PRMT R4, RZ, 0x7610, R4 ;  /* 0x00007610ff047816 */ /* 0x000fe20000000004 */
[----:B------:R-:W-:Y:S01]  /*0ac0*/  ULOP3.LUT UR7, UR11, 0xf, URZ, 0xc0, !UPT ;  /* 0x0000000f0b077892 */ /* 0x000fe2000f8ec0ff */
[----:B------:R-:W-:Y:S01]  /*0ad0*/  PRMT R2, RZ, 0x7610, R2 ;  /* 0x00007610ff027816 */ /* 0x000fe20000000002 */
[----:B------:R-:W-:-:S12]  /*0ae0*/  ULOP3.LUT UR5, UR11, 0x7ffffff0, URZ, 0xc0, !UPT ;  /* 0x7ffffff00b057892 */ /* 0x000fd8000f8ec0ff */
.L_x_124:
[----:B0-234-:R-:W-:Y:S01]  /*0af0*/  IMAD R8, R5, 0x6, RZ ;  /* 0x0000000605087824 */ /* 0x01dfe200078e02ff */
[----:B------:R-:W0:Y:S04]  /*0b00*/  LDC R0, c[0x0][0x398] ;  /* 0x0000e600ff007b82 */ /* 0x000e280000000800 */
[----:B------:R-:W-:-:S05]  /*0b10*/  LEA R20, R8, UR22, 0x3 ;  /* 0x0000001608147c11 */ /* 0x000fca000f8e18ff */
[----:B-----5:R1:W5:Y:S01]  /*0b20*/  LDL.64 R12, [R20] ;  /* 0x00000000140c7983 */ /* 0x0203620000100a00 */
[----:B------:R-:W-:Y:S01]  /*0b30*/  BSSY.RECONVERGENT B1, `(.L_x_35) ;  /* 0x0000081000017945 */ /* 0x000fe20003800200 */
[--C-:B------:R-:W-:Y:S02]  /*0b40*/  IMAD.MOV.U32 R21, RZ, RZ, R5.reuse ;  /* 0x000000ffff157224 */ /* 0x100fe400078e0005 */
[----:B------:R-:W-:Y:S01]  /*0b50*/  IMAD.MOV.U32 R22, RZ, RZ, R5 ;  /* 0x000000ffff167224 */ /* 0x000fe200078e0005 */
[----:B0-----:R-:W-:-:S04]  /*0b60*/  IADD3 R23, PT, PT, -R5, R0, RZ ;  /* 0x0000000005177210 */ /* 0x001fc80007ffe1ff */
[C---:B------:R-:W-:Y:S01]  /*0b70*/  LOP3.LUT P0, RZ, R23.reuse, 0xf, RZ, 0xc0, !PT ;  /* 0x0000000f17ff7812 */ /* 0x040fe2000780c0ff */
[----:B------:R-:W-:-:S05]  /*0b80*/  VIADD R3, R23, 0xffffffff ;  /* 0xffffffff17037836 */ /* 0x000fca0000000000 */
[----:B------:R-:W-:-:S13]  /*0b90*/  ISETP.GE.U32.AND P1, PT, R3, 0xf, PT ;  /* 0x0000000f0300780c */ /* 0x000fda0003f26070 */
[----:B-1----:R-:W-:Y:S05]  /*0ba0*/  @!P1 BRA `(.L_x_36) ;  /* 0x0000000400e49947 */ /* 0x002fea0003800000 */
[----:B------:R-:W-:Y:S01]  /*0bb0*/  LOP3.LUT R23, R23, 0xfffffff0, RZ, 0xc0, !PT ;  /* 0xfffffff017177812 */ /* 0x000fe200078ec0ff */
[----:B------:R-:W-:Y:S01]  /*0bc0*/  VIADD R3, R8, 0x28 ;  /* 0x0000002808037836 */ /* 0x000fe20000000000 */
[----:B------:R-:W-:Y:S01]  /*0bd0*/  MOV R22, R5 ;  /* 0x0000000500167202 */ /* 0x000fe20000000f00 */
[----:B------:R-:W-:Y:S02]  /*0be0*/  IMAD.MOV.U32 R21, RZ, RZ, R5 ;  /* 0x000000ffff157224 */ /* 0x000fe400078e0005 */
[----:B------:R-:W-:-:S07]  /*0bf0*/  IMAD.MOV R23, RZ, RZ, -R23 ;  /* 0x000000ffff177224 */ /* 0x000fce00078e0a17 */
.L_x_37:
[----:B------:R-:W-:-:S05]  /*0c00*/  VIADD R8, R3, 0xffffffd8 ;  /* 0xffffffd803087836 */ /* 0x000fca0000000000 */
[----:B------:R-:W-:Y:S01]  /*0c10*/  LEA R8, R8, UR22, 0x3 ;  /* 0x0000001608087c11 */ /* 0x000fe2000f8e18ff */
[----:B------:R-:W-:-:S04]  /*0c20*/  VIADD R9, R3, 0xffffffdd ;  /* 0xffffffdd03097836 */ /* 0x000fc80000000000 */
[----:B------:R0:W2:Y:S01]  /*0c30*/  LDL.64 R24, [R8] ;  /* 0x0000000008187983 */ /* 0x0000a20000100a00 */
[----:B------:R-:W-:Y:S01]  /*0c40*/  LEA R9, R9, UR22, 0x3 ;  /* 0x0000001609097c11 */ /* 0x000fe2000f8e18ff */
[----:B------:R-:W-:-:S04]  /*0c50*/  VIADD R10, R3, 0xffffffe2 ;  /* 0xffffffe2030a7836 */ /* 0x000fc80000000000 */
[----:B------:R-:W3:Y:S01]  /*0c60*/  LDL.64 R14, [R9] ;  /* 0x00000000090e7983 */ /* 0x000ee20000100a00 */
[----:B------:R-:W-:Y:S01]  /*0c70*/  LEA R18, R10, UR22, 0x3 ;  /* 0x000000160a127c11 */ /* 0x000fe2000f8e18ff */
[----:B------:R-:W-:-:S05]  /*0c80*/  VIADD R10, R3, 0xffffffe7 ;  /* 0xffffffe7030a7836 */ /* 0x000fca0000000000 */
[----:B------:R-:W4:Y:S01]  /*0c90*/  LDL.64 R18, [R18] ;  /* 0x0000000012127983 */ /* 0x000f220000100a00 */
[----:B------:R-:W-:-:S06]  /*0ca0*/  LEA R16, R10, UR22, 0x3 ;  /* 0x000000160a107c11 */ /* 0x000fcc000f8e18ff */
[----:B------:R-:W4:Y:S01]  /*0cb0*/  LDL.64 R16, [R16] ;  /* 0x0000000010107983 */ /* 0x000f220000100a00 */
[----:B------:R-:W-:-:S04]  /*0cc0*/  IADD3 R10, PT, PT, R3, -0x14, RZ ;  /* 0xffffffec030a7810 */ /* 0x000fc80007ffe0ff */
[----:B------:R-:W-:Y:S01]  /*0cd0*/  LEA R10, R10, UR22, 0x3 ;  /* 0x000000160a0a7c11 */ /* 0x000fe2000f8e18ff */
[----:B0-----:R-:W-:-:S05]  /*0ce0*/  VIADD R8, R3, 0xfffffff1 ;  /* 0xfffffff103087836 */ /* 0x001fca0000000000 */
[----:B------:R-:W4:Y:S01]  /*0cf0*/  LDL.64 R10, [R10] ;  /* 0x000000000a0a7983 */ /* 0x000f220000100a00 */
[----:B------:R-:W-:-:S06]  /*0d00*/  LEA R8, R8, UR22, 0x3 ;  /* 0x0000001608087c11 */ /* 0x000fcc000f8e18ff */
[----:B------:R-:W4:Y:S01]  /*0d10*/  LDL.64 R8, [R8] ;  /* 0x0000000008087983 */ /* 0x000f220000100a00 */
[----:B--2--5:R-:W-:-:S06]  /*0d20*/  DSETP.GEU.AND P2, PT, |R12|, |R24|, PT ;  /* 0x400000180c00722a */ /* 0x024fcc0003f4e200 */
[----:B------:R-:W-:Y:S01]  /*0d30*/  FSEL R24, R24, R12, !P2 ;  /* 0x0000000c18187208 */ /* 0x000fe20005000000 */
[----:B------:R-:W-:Y:S01]  /*0d40*/  VIADD R12, R3, 0xfffffff6 ;  /* 0xfffffff6030c7836 */ /* 0x000fe20000000000 */
[----:B------:R-:W-:-:S04]  /*0d50*/  FSEL R25, R25, R13, !P2 ;  /* 0x0000000d19197208 */ /* 0x000fc80005000000 */
[----:B------:R-:W-:Y:S02]  /*0d60*/  LEA R12, R12, UR22, 0x3 ;  /* 0x000000160c0c7c11 */ /* 0x000fe4000f8e18ff */
[----:B---3--:R-:W-:-:S04]  /*0d70*/  DSETP.GEU.AND P3, PT, |R24|, |R14|, PT ;  /* 0x4000000e1800722a */ /* 0x008fc80003f6e200 */
[----:B------:R-:W2:Y:S02]  /*0d80*/  LDL.64 R12, [R12] ;  /* 0x000000000c0c7983 */ /* 0x000ea40000100a00 */
[----:B------:R-:W-:Y:S01]  /*0d90*/  FSEL R24, R14, R24, !P3 ;  /* 0x000000180e187208 */ /* 0x000fe20005800000 */
[----:B------:R-:W-:Y:S01]  /*0da0*/  VIADD R14, R3, 0xfffffffb ;  /* 0xfffffffb030e7836 */ /* 0x000fe20000000000 */
[----:B------:R-:W-:-:S04]  /*0db0*/  FSEL R25, R15, R25, !P3 ;  /* 0x000000190f197208 */ /* 0x000fc80005800000 */
[----:B------:R-:W-:Y:S02]  /*0dc0*/  LEA R14, R14, UR22, 0x3 ;  /* 0x000000160e0e7c11 */ /* 0x000fe4000f8e18ff */
[----:B----4-:R-:W-:-:S04]  /*0dd0*/  DSETP.GEU.AND P4, PT, |R24|, |R18|, PT ;  /* 0x400000121800722a */ /* 0x010fc80003f8e200 */
[----:B------:R-:W3:Y:S02]  /*0de0*/  LDL.64 R14, [R14] ;  /* 0x000000000e0e7983 */ /* 0x000ee40000100a00 */
[----:B------:R-:W-:Y:S02]  /*0df0*/  FSEL R24, R18, R24, !P4 ;  /* 0x0000001812187208 */ /* 0x000fe40006000000 */
[----:B------:R-:W-:Y:S02]  /*0e00*/  FSEL R25, R19, R25, !P4 ;  /* 0x0000001913197208 */ /* 0x000fe40006000000 */
[----:B------:R-:W-:-:S04]  /*0e10*/  LEA R18, R3, UR22, 0x3 ;  /* 0x0000001603127c11 */ /* 0x000fc8000f8e18ff */
[----:B------:R-:W-:Y:S02]  /*0e20*/  DSETP.GEU.AND P5, PT, |R24|, |R16|, PT ;  /* 0x400000101800722a */ /* 0x000fe40003fae200 */
[----:B------:R-:W4:Y:S04]  /*0e30*/  LDL.64 R18, [R18] ;  /* 0x0000000012127983 */ /* 0x000f280000100a00 */
[----:B------:R-:W-:Y:S01]  /*0e40*/  FSEL R24, R16, R24, !P5 ;  /* 0x0000001810187208 */ /* 0x000fe20006800000 */
[----:B------:R-:W-:Y:S01]  /*0e50*/  VIADD R16, R3, 0x5 ;  /* 0x0000000503107836 */ /* 0x000fe20000000000 */
[----:B------:R-:W-:-:S04]  /*0e60*/  FSEL R25, R17, R25, !P5 ;  /* 0x0000001911197208 */ /* 0x000fc80006800000 */
[----:B------:R-:W-:Y:S02]  /*0e70*/  LEA R16, R16, UR22, 0x3 ;  /* 0x0000001610107c11 */ /* 0x000fe4000f8e18ff */
[----:B------:R-:W-:-:S04]  /*0e80*/  DSETP.GEU.AND P6, PT, |R24|, |R10|, PT ;  /* 0x4000000a1800722a */ /* 0x000fc80003fce200 */
[----:B------:R-:W4:Y:S02]  /*0e90*/  LDL.64 R16, [R16] ;  /* 0x0000000010107983 */ /* 0x000f240000100a00 */
[----:B------:R-:W-:Y:S01]  /*0ea0*/  FSEL R24, R10, R24, !P6 ;  /* 0x000000180a187208 */ /* 0x000fe20007000000 */
[----:B------:R-:W-:Y:S01]  /*0eb0*/  VIADD R10, R3, 0xa ;  /* 0x0000000a030a7836 */ /* 0x000fe20000000000 */
[----:B------:R-:W-:-:S04]  /*0ec0*/  FSEL R25, R11, R25, !P6 ;  /* 0x000000190b197208 */ /* 0x000fc80007000000 */
[----:B------:R-:W-:Y:S02]  /*0ed0*/  LEA R10, R10, UR22, 0x3 ;  /* 0x000000160a0a7c11 */ /* 0x000fe4000f8e18ff */
[----:B------:R-:W-:-:S04]  /*0ee0*/  DSETP.GEU.AND P1, PT, |R24|, |R8|, PT ;  /* 0x400000081800722a */ /* 0x000fc80003f2e200 */
[----:B------:R-:W4:Y:S01]  /*0ef0*/  LDL.64 R10, [R10] ;  /* 0x000000000a0a7983 */ /* 0x000f220000100a00 */
[----:B------:R-:W-:Y:S02]  /*0f00*/  SEL R21, R22, R21, !P2 ;  /* 0x0000001516157207 */ /* 0x000fe40005000000 */
[----:B------:R-:W-:Y:S02]  /*0f10*/  FSEL R8, R8, R24, !P1 ;  /* 0x0000001808087208 */ /* 0x000fe40004800000 */
[----:B------:R-:W-:Y:S02]  /*0f20*/  FSEL R9, R9, R25, !P1 ;  /* 0x0000001909097208 */ /* 0x000fe40004800000 */
[----:B------:R-:W-:-:S04]  /*0f30*/  IADD3 R24, PT, PT, R3, 0xf, RZ ;  /* 0x0000000f03187810 */ /* 0x000fc80007ffe0ff */
[----:B------:R-:W-:Y:S01]  /*0f40*/  LEA R24, R24, UR22, 0x3 ;  /* 0x0000001618187c11 */ /* 0x000fe2000f8e18ff */
[----:B------:R-:W-:Y:S02]  /*0f50*/  VIADD R25, R3, 0x14 ;  /* 0x0000001403197836 */ /* 0x000fe40000000000 */
[----:B------:R-:W-:-:S03]  /*0f60*/  @!P3 VIADD R21, R22, 0x1 ;  /* 0x000000011615b836 */ /* 0x000fc60000000000 */
[----:B------:R-:W-:Y:S01]  /*0f70*/  LEA R26, R25, UR22, 0x3 ;  /* 0x00000016191a7c11 */ /* 0x000fe2000f8e18ff */
[----:B------:R-:W-:Y:S02]  /*0f80*/  VIADD R25, R3, 0x19 ;  /* 0x0000001903197836 */ /* 0x000fe40000000000 */
[----:B------:R-:W-:-:S03]  /*0f90*/  @!P4 VIADD R21, R22, 0x2 ;  /* 0x000000021615c836 */ /* 0x000fc60000000000 */
[----:B------:R-:W-:Y:S02]  /*0fa0*/  LEA R27, R25, UR22, 0x3 ;  /* 0x00000016191b7c11 */ /* 0x000fe4000f8e18ff */
[----:B------:R-:W-:Y:S01]  /*0fb0*/  @!P5 IADD3 R21, PT, PT, R22, 0x3, RZ ;  /* 0x000000031615d810 */ /* 0x000fe20007ffe0ff */
[----:B--2---:R-:W-:-:S06]  /*0fc0*/  DSETP.GEU.AND P2, PT, |R8|, |R12|, PT ;  /* 0x4000000c0800722a */ /* 0x004fcc0003f4e200 */
[----:B------:R-:W-:Y:S02]  /*0fd0*/  FSEL R12, R12, R8, !P2 ;  /* 0x000000080c0c7208 */ /* 0x000fe40005000000 */
[----:B------:R-:W-:Y:S02]  /*0fe0*/  FSEL R13, R13, R9, !P2 ;  /* 0x000000090d0d7208 */ /* 0x000fe40005000000 */
[----:B------:R0:W2:Y:S04]  /*0ff0*/  LDL.64 R8, [R24] ;  /* 0x0000000018087983 */ /* 0x0000a80000100a00 */
[----:B---3--:R-:W-:-:S06]  /*1000*/  DSETP.GEU.AND P3, PT, |R12|, |R14|, PT ;  /* 0x4000000e0c00722a */ /* 0x008fcc0003f6e200 */
[----:B------:R-:W-:Y:S02]  /*1010*/  FSEL R14, R14, R12, !P3 ;  /* 0x0000000c0e0e7208 */ /* 0x000fe40005800000 */
[----:B------:R-:W-:Y:S02]  /*1020*/  FSEL R15, R15, R13, !P3 ;  /* 0x0000000d0f0f7208 */ /* 0x000fe40005800000 */
[----:B------:R-:W3:Y:S04]  /*1030*/  LDL.64 R12, [R26] ;  /* 0x000000001a0c7983 */ /* 0x000ee80000100a00 */
[----:B----4-:R-:W-:-:S06]  /*1040*/  DSETP.GEU.AND P4, PT, |R14|, |R18|, PT ;  /* 0x400000120e00722a */ /* 0x010fcc0003f8e200 */
[----:B0-----:R-:W-:Y:S02]  /*1050*/  FSEL R24, R18, R14, !P4 ;  /* 0x0000000e12187208 */ /* 0x001fe40006000000 */
[----:B------:R-:W-:Y:S01]  /*1060*/  FSEL R25, R19, R15, !P4 ;  /* 0x0000000f13197208 */ /* 0x000fe20006000000 */
[----:B------:R-:W-:Y:S01]  /*1070*/  VIADD R14, R3, 0x1e ;  /* 0x0000001e030e7836 */ /* 0x000fe20000000000 */
[----:B------:R-:W4:Y:S04]  /*1080*/  LDL.64 R18, [R27] ;  /* 0x000000001b127983 */ /* 0x000f280000100a00 */
[----:B------:R-:W-:Y:S01]  /*1090*/  DSETP.GEU.AND P5, PT, |R24|, |R16|, PT ;  /* 0x400000101800722a */ /* 0x000fe20003fae200 */
[----:B------:R-:W-:-:S05]  /*10a0*/  LEA R14, R14, UR22, 0x3 ;  /* 0x000000160e0e7c11 */ /* 0x000fca000f8e18ff */
[----:B------:R-:W-:Y:S01]  /*10b0*/  FSEL R24, R16, R24, !P5 ;  /* 0x0000001810187208 */ /* 0x000fe20006800000 */
[----:B------:R-:W4:Y:S01]  /*10c0*/  LDL.64 R14, [R14] ;  /* 0x000000000e0e7983 */ /* 0x000f220000100a00 */
[----:B------:R-:W-:Y:S01]  /*10d0*/  VIADD R16, R3, 0x23 ;  /* 0x0000002303107836 */ /* 0x000fe20000000000 */
[----:B------:R-:W-:Y:S01]  /*10e0*/  FSEL R25, R17, R25, !P5 ;  /* 0x0000001911197208 */ /* 0x000fe20006800000 */
[----:B------:R-:W-:-:S03]  /*10f0*/  @!P6 VIADD R21, R22, 0x4 ;  /* 0x000000041615e836 */ /* 0x000fc60000000000 */
[----:B------:R-:W-:Y:S02]  /*1100*/  LEA R16, R16, UR22, 0x3 ;  /* 0x0000001610107c11 */ /* 0x000fe4000f8e18ff */
[----:B------:R-:W-:-:S04]  /*1110*/  DSETP.GEU.AND P6, PT, |R24|, |R10|, PT ;  /* 0x4000000a1800722a */ /* 0x000fc80003fce200 */
[----:B------:R-:W4:Y:S01]  /*1120*/  LDL.64 R16, [R16] ;  /* 0x0000000010107983 */ /* 0x000f220000100a00 */
[----:B------:R-:W-:Y:S01]  /*1130*/  @!P1 VIADD R21, R22, 0x5 ;  /* 0x0000000516159836 */ /* 0x000fe20000000000 */
[----:B------:R-:W-:Y:S01]  /*1140*/  FSEL R10, R10, R24, !P6 ;  /* 0x000000180a0a7208 */ /* 0x000fe20007000000 */
[C---:B------:R-:W-:Y:S01]  /*1150*/  @!P2 VIADD R21, R22.reuse, 0x6 ;  /* 0x000000061615a836 */ /* 0x040fe20000000000 */
[----:B------:R-:W-:Y:S01]  /*1160*/  FSEL R11, R11, R25, !P6 ;  /* 0x000000190b0b7208 */ /* 0x000fe20007000000 */
[C---:B------:R-:W-:Y:S01]  /*1170*/  @!P3 VIADD R21, R22.reuse, 0x7 ;  /* 0x000000071615b836 */ /* 0x040fe20000000000 */
[C---:B------:R-:W-:Y:S01]  /*1180*/  @!P4 IADD3 R21, PT, PT, R22.reuse, 0x8, RZ ;  /* 0x000000081615c810 */ /* 0x040fe20007ffe0ff */
[C---:B------:R-:W-:Y:S01]  /*1190*/  @!P5 VIADD R21, R22.reuse, 0x9 ;  /* 0x000000091615d836 */ /* 0x040fe20000000000 */
[----:B------:R-:W-:Y:S01]  /*11a0*/  IADD3 R23, PT, PT, R23, 0x10, RZ ;  /* 0x0000001017177810 */ /* 0x000fe20007ffe0ff */
[----:B------:R-:W-:Y:S02]  /*11b0*/  VIADD R3, R3, 0x50 ;  /* 0x0000005003037836 */ /* 0x000fe40000000000 */
[----:B------:R-:W-:Y:S01]  /*11c0*/  @!P6 VIADD R21, R22, 0xa ;  /* 0x0000000a1615e836 */ /* 0x000fe20000000000 */
[----:B--2---:R-:W-:-:S06]  /*11d0*/  DSETP.GEU.AND P1, PT, |R10|, |R8|, PT ;  /* 0x400000080a00722a */ /* 0x004fcc0003f2e200 */
[----:B------:R-:W-:Y:S02]  /*11e0*/  FSEL R8, R8, R10, !P1 ;  /* 0x0000000a08087208 */ /* 0x000fe40004800000 */
[----:B------:R-:W-:-:S06]  /*11f0*/  FSEL R9, R9, R11, !P1 ;  /* 0x0000000b09097208 */ /* 0x000fcc0004800000 */
[----:B---3--:R-:W-:Y:S01]  /*1200*/  DSETP.GEU.AND P2, PT, |R8|, |R12|, PT ;  /* 0x4000000c0800722a */ /* 0x008fe20003f4e200 */
[----:B------:R-:W-:-:S05]  /*1210*/  @!P1 VIADD R21, R22, 0xb ;  /* 0x0000000b16159836 */ /* 0x000fca0000000000 */
[----:B------:R-:W-:Y:S02]  /*1220*/  FSEL R8, R12, R8, !P2 ;  /* 0x000000080c087208 */ /* 0x000fe40005000000 */
[----:B------:R-:W-:-:S06]  /*1230*/  FSEL R9, R13, R9, !P2 ;  /* 0x000000090d097208 */ /* 0x000fcc0005000000 */
[----:B----4-:R-:W-:Y:S01]  /*1240*/  DSETP.GEU.AND P3, PT, |R8|, |R18|, PT ;  /* 0x400000120800722a */ /* 0x010fe20003f6e200 */
[----:B------:R-:W-:Y:S01]  /*1250*/  @!P2 VIADD R21, R22, 0xc ;  /* 0x0000000c1615a836 */ /* 0x000fe20000000000 */
[----:B------:R-:W-:-:S04]  /*1260*/  ISETP.NE.AND P2, PT, R23, RZ, PT ;  /* 0x000000ff1700720c */ /* 0x000fc80003f45270 */
[----:B------:R-:W-:Y:S02]  /*1270*/  FSEL R8, R18, R8, !P3 ;  /* 0x0000000812087208 */ /* 0x000fe40005800000 */
[----:B------:R-:W-:-:S06]  /*1280*/  FSEL R9, R19, R9, !P3 ;  /* 0x0000000913097208 */ /* 0x000fcc0005800000 */
[----:B------:R-:W-:Y:S01]  /*1290*/  DSETP.GEU.AND P4, PT, |R8|, |R14|, PT ;  /* 0x4000000e0800722a */ /* 0x000fe20003f8e200 */
[----:B------:R-:W-:-:S05]  /*12a0*/  @!P3 VIADD R21, R22, 0xd ;  /* 0x0000000d1615b836 */ /* 0x000fca0000000000 */
[----:B------:R-:W-:Y:S02]  /*12b0*/  FSEL R8, R14, R8, !P4 ;  /* 0x000000080e087208 */ /* 0x000fe40006000000 */
[----:B------:R-:W-:-:S06]  /*12c0*/  FSEL R9, R15, R9, !P4 ;  /* 0x000000090f097208 */ /* 0x000fcc0006000000 */
[----:B------:R-:W-:Y:S01]  /*12d0*/  DSETP.GEU.AND P1, PT, |R8|, |R16|, PT ;  /* 0x400000100800722a */ /* 0x000fe20003f2e200 */
[----:B------:R-:W-:-:S05]  /*12e0*/  @!P4 VIADD R21, R22, 0xe ;  /* 0x0000000e1615c836 */ /* 0x000fca0000000000 */
[----:B------:R-:W-:Y:S02]  /*12f0*/  FSEL R12, R16, R8, !P1 ;  /* 0x00000008100c7208 */ /* 0x000fe40004800000 */
[----:B------:R-:W-:-:S06]  /*1300*/  FSEL R13, R17, R9, !P1 ;  /* 0x00000009110d7208 */ /* 0x000fcc0004800000 */
[C---:B------:R-:W-:Y:S02]  /*1310*/  @!P1 VIADD R21, R22.reuse, 0xf ;  /* 0x0000000f16159836 */ /* 0x040fe40000000000 */
[----:B------:R-:W-:Y:S01]  /*1320*/  VIADD R22, R22, 0x10 ;  /* 0x0000001016167836 */ /* 0x000fe20000000000 */
[----:B------:R-:W-:Y:S06]  /*1330*/  @P2 BRA `(.L_x_37) ;  /* 0xfffffff800302947 */ /* 0x000fec000383ffff */
.L_x_36:
[----:B------:R-:W-:Y:S05]  /*1340*/  BSYNC.RECONVERGENT B1 ;  /* 0x0000000000017941 */ /* 0x000fea0003800200 */
.L_x_35:
[----:B------:R-:W-:Y:S01]  /*1350*/  BSSY.RECONVERGENT B1, `(.L_x_38) ;  /* 0x0000089000017945 */ /* 0x000fe20003800200 */
[----:B------:R-:W-:-:S03]  /*1360*/  IMAD R3, R5, 0x5, RZ ;  /* 0x0000000505037824 */ /* 0x000fc600078e02ff */
[----:B------:R-:W-:Y:S05]  /*1370*/  @!P0 BRA `(.L_x_39) ;  /* 0x0000000800188947 */ /* 0x000fea0003800000 */
[----:B------:R-:W0:Y:S01]  /*1380*/  LDC.U16 R23, c[0x0][0x398] ;  /* 0x0000e600ff177b82 */ /* 0x000e220000000400 */
[----:B------:R-:W-:Y:S01]  /*1390*/  IMAD.MOV R8, RZ, RZ, -R2 ;  /* 0x000000ffff087224 */ /* 0x000fe200078e0a02 */
[----:B------:R-:W-:Y:S04]  /*13a0*/  BSSY.RECONVERGENT B2, `(.L_x_40) ;  /* 0x0000041000027945 */ /* 0x000fe80003800200 */
[----:B------:R-:W-:-:S04]  /*13b0*/  PRMT R8, R8, 0x7710, RZ ;  /* 0x0000771008087816 */ /* 0x000fc800000000ff */
[----:B0-----:R-:W-:-:S04]  /*13c0*/  IADD3 R8, PT, PT, R23, R8, RZ ;  /* 0x0000000817087210 */ /* 0x001fc80007ffe0ff */
[----:B------:R-:W-:-:S04]  /*13d0*/  LOP3.LUT R8, R8, 0xf, RZ, 0xc0, !PT ;  /* 0x0000000f08087812 */ /* 0x000fc800078ec0ff */
[C---:B------:R-:W-:Y:S01]  /*13e0*/  LOP3.LUT P0, RZ, R8.reuse, 0x7, RZ, 0xc0, !PT ;  /* 0x0000000708ff7812 */ /* 0x040fe2000780c0ff */
[----:B------:R-:W-:-:S05]  /*13f0*/  VIADD R9, R8, 0xffffffff ;  /* 0xffffffff08097836 */ /* 0x000fca0000000000 */
[----:B------:R-:W-:-:S13]  /*1400*/  ISETP.GE.U32.AND P1, PT, R9, 0x7, PT ;  /* 0x000000070900780c */ /* 0x000fda0003f26070 */
[----:B------:R-:W-:Y:S05]  /*1410*/  @!P1 BRA `(.L_x_41) ;  /* 0x0000000000e49947 */ /* 0x000fea0003800000 */
[----:B------:R-:W-:-:S05]  /*1420*/  IMAD R26, R22, 0x5, R5 ;  /* 0x00000005161a7824 */ /* 0x000fca00078e0205 */
[----:B------:R-:W-:-:S06]  /*1430*/  LEA R16, R26, UR22, 0x3 ;  /* 0x000000161a107c11 */ /* 0x000fcc000f8e18ff */
[----:B------:R-:W2:Y:S01]  /*1440*/  LDL.64 R16, [R16] ;  /* 0x0000000010107983 */ /* 0x000ea20000100a00 */
[----:B------:R-:W-:-:S05]  /*1450*/  VIADD R8, R26, 0x5 ;  /* 0x000000051a087836 */ /* 0x000fca0000000000 */
[----:B------:R-:W-:-:S06]  /*1460*/  LEA R18, R8, UR22, 0x3 ;  /* 0x0000001608127c11 */ /* 0x000fcc000f8e18ff */
[----:B------:R-:W3:Y:S01]  /*1470*/  LDL.64 R18, [R18] ;  /* 0x0000000012127983 */ /* 0x000ee20000100a00 */
[----:B------:R-:W-:-:S05]  /*1480*/  VIADD R8, R26, 0xa ;  /* 0x0000000a1a087836 */ /* 0x000fca0000000000 */
[----:B------:R-:W-:Y:S01]  /*1490*/  LEA R8, R8, UR22, 0x3 ;  /* 0x0000001608087c11 */ /* 0x000fe2000f8e18ff */
[----:B------:R-:W-:-:S05]  /*14a0*/  VIADD R10, R26, 0xf ;  /* 0x0000000f1a0a7836 */ /* 0x000fca0000000000 */
[----:B------:R-:W4:Y:S01]  /*14b0*/  LDL.64 R8, [R8] ;  /* 0x0000000008087983 */ /* 0x000f220000100a00 */
[----:B------:R-:W-:Y:S01]  /*14c0*/  LEA R14, R10, UR22, 0x3 ;  /* 0x000000160a0e7c11 */ /* 0x000fe2000f8e18ff */
[----:B------:R-:W-:-:S05]  /*14d0*/  VIADD R10, R26, 0x14 ;  /* 0x000000141a0a7836 */ /* 0x000fca0000000000 */
[----:B------:R-:W4:Y:S01]  /*14e0*/  LDL.64 R14, [R14] ;  /* 0x000000000e0e7983 */ /* 0x000f220000100a00 */
[----:B------:R-:W-:-:S06]  /*14f0*/  LEA R10, R10, UR22, 0x3 ;  /* 0x000000160a0a7c11 */ /* 0x000fcc000f8e18ff */
[----:B------:R-:W4:Y:S01]  /*1500*/  LDL.64 R10, [R10] ;  /* 0x000000000a0a7983 */ /* 0x000f220000100a00 */
[----:B--2--5:R-:W-:-:S06]  /*1510*/  DSETP.GEU.AND P6, PT, |R12|, |R16|, PT ;  /* 0x400000100c00722a */ /* 0x024fcc0003fce200 */
[----:B------:R-:W-:Y:S02]  /*1520*/  FSEL R24, R16, R12, !P6 ;  /* 0x0000000c10187208 */ /* 0x000fe40007000000 */
[----:B------:R-:W-:-:S04]  /*1530*/  IADD3 R12, PT, PT, R26, 0x19, RZ ;  /* 0x000000191a0c7810 */ /* 0x000fc80007ffe0ff */
[----:B------:R-:W-:Y:S02]  /*1540*/  LEA R16, R12, UR22, 0x3 ;  /* 0x000000160c107c11 */ /* 0x000fe4000f8e18ff */
[----:B------:R-:W-:Y:S01]  /*1550*/  FSEL R25, R17, R13, !P6 ;  /* 0x0000000d11197208 */ /* 0x000fe20007000000 */
[----:B------:R-:W-:-:S03]  /*1560*/  VIADD R12, R26, 0x1e ;  /* 0x0000001e1a0c7836 */ /* 0x000fc60000000000 */
[----:B------:R-:W2:Y:S02]  /*1570*/  LDL.64 R16, [R16] ;  /* 0x0000000010107983 */ /* 0x000ea40000100a00 */
[----:B------:R-:W-:Y:S01]  /*1580*/  LEA R12, R12, UR22, 0x3 ;  /* 0x000000160c0c7c11 */ /* 0x000fe2000f8e18ff */
[----:B---3--:R-:W-:Y:S01]  /*1590*/  DSETP.GEU.AND P1, PT, |R24|, |R18|, PT ;  /* 0x400000121800722a */ /* 0x008fe20003f2e200 */
[----:B------:R-:W-:-:S04]  /*15a0*/  VIADD R26, R26, 0x23 ;  /* 0x000000231a1a7836 */ /* 0x000fc80000000000 */
[----:B------:R-:W3:Y:S01]  /*15b0*/  LDL.64 R12, [R12] ;  /* 0x000000000c0c7983 */ /* 0x000ee20000100a00 */
[----:B------:R-:W-:Y:S02]  /*15c0*/  FSEL R18, R18, R24, !P1 ;  /* 0x0000001812127208 */ /* 0x000fe40004800000 */
[----:B------:R-:W-:Y:S02]  /*15d0*/  LEA R24, R26, UR22, 0x3 ;  /* 0x000000161a187c11 */ /* 0x000fe4000f8e18ff */
[----:B------:R-:W-:-:S04]  /*15e0*/  FSEL R19, R19, R25, !P1 ;  /* 0x0000001913137208 */ /* 0x000fc80004800000 */
[----:B------:R-:W3:Y:S02]  /*15f0*/  LDL.64 R24, [R24] ;  /* 0x0000000018187983 */ /* 0x000ee40000100a00 */
[----:B----4-:R-:W-:-:S06]  /*1600*/  DSETP.GEU.AND P2, PT, |R18|, |R8|, PT ;  /* 0x400000081200722a */ /* 0x010fcc0003f4e200 */
[----:B------:R-:W-:Y:S02]  /*1610*/  FSEL R8, R8, R18, !P2 ;  /* 0x0000001208087208 */ /* 0x000fe40005000000 */
[----:B------:R-:W-:-:S06]  /*1620*/  FSEL R9, R9, R19, !P2 ;  /* 0x0000001309097208 */ /* 0x000fcc0005000000 */
[----:B------:R-:W-:-:S06]  /*1630*/  DSETP.GEU.AND P3, PT, |R8|, |R14|, PT ;  /* 0x4000000e0800722a */ /* 0x000fcc0003f6e200 */
[----:B------:R-:W-:Y:S02]  /*1640*/  FSEL R8, R14, R8, !P3 ;  /* 0x000000080e087208 */ /* 0x000fe40005800000 */
[----:B------:R-:W-:-:S06]  /*1650*/  FSEL R9, R15, R9, !P3 ;  /* 0x000000090f097208 */ /* 0x000fcc0005800000 */
[----:B------:R-:W-:-:S06]  /*1660*/  DSETP.GEU.AND P4, PT, |R8|, |R10|, PT ;  /* 0x4000000a0800722a */ /* 0x000fcc0003f8e200 */
[----:B------:R-:W-:Y:S02]  /*1670*/  FSEL R8, R10, R8, !P4 ;  /* 0x000000080a087208 */ /* 0x000fe40006000000 */
[----:B------:R-:W-:Y:S02]  /*1680*/  FSEL R9, R11, R9, !P4 ;  /* 0x000000090b097208 */ /* 0x000fe40006000000 */
[C---:B------:R-:W-:Y:S01]  /*1690*/  SEL R21, R22.reuse, R21, !P6 ;  /* 0x0000001516157207 */ /* 0x040fe20007000000 */
[C---:B------:R-:W-:Y:S02]  /*16a0*/  @!P1 VIADD R21, R22.reuse, 0x1 ;  /* 0x0000000116159836 */ /* 0x040fe40000000000 */
[C---:B------:R-:W-:Y:S02]  /*16b0*/  @!P2 VIADD R21, R22.reuse, 0x2 ;  /* 0x000000021615a836 */ /* 0x040fe40000000000 */
[C---:B------:R-:W-:Y:S01]  /*16c0*/  @!P3 VIADD R21, R22.reuse, 0x3 ;  /* 0x000000031615b836 */ /* 0x040fe20000000000 */
[----:B------:R-:W-:Y:S01]  /*16d0*/  @!P4 IADD3 R21, PT, PT, R22, 0x4, RZ ;  /* 0x000000041615c810 */ /* 0x000fe20007ffe0ff */
[----:B--2---:R-:W-:-:S06]  /*16e0*/  DSETP.GEU.AND P5, PT, |R8|, |R16|, PT ;  /* 0x400000100800722a */ /* 0x004fcc0003fae200 */
[----:B------:R-:W-:Y:S02]  /*16f0*/  FSEL R8, R16, R8, !P5 ;  /* 0x0000000810087208 */ /* 0x000fe40006800000 */
[----:B------:R-:W-:-:S06]  /*1700*/  FSEL R9, R17, R9, !P5 ;  /* 0x0000000911097208 */ /* 0x000fcc0006800000 */
[----:B---3--:R-:W-:-:S06]  /*1710*/  DSETP.GEU.AND P6, PT, |R8|, |R12|, PT ;  /* 0x4000000c0800722a */ /* 0x008fcc0003fce200 */
[----:B------:R-:W-:Y:S02]  /*1720*/  FSEL R8, R12, R8, !P6 ;  /* 0x000000080c087208 */ /* 0x000fe40007000000 */
[----:B------:R-:W-:-:S06]  /*1730*/  FSEL R9, R13, R9, !P6 ;  /* 0x000000090d097208 */ /* 0x000fcc0007000000 */
[----:B------:R-:W-:Y:S01]  /*1740*/  DSETP.GEU.AND P1, PT, |R8|, |R24|, PT ;  /* 0x400000180800722a */ /* 0x000fe20003f2e200 */
[C---:B------:R-:W-:Y:S02]  /*1750*/  @!P5 VIADD R21, R22.reuse, 0x5 ;  /* 0x000000051615d836 */ /* 0x040fe40000000000 */
[----:B------:R-:W-:-:S03]  /*1760*/  @!P6 VIADD R21, R22, 0x6 ;  /* 0x000000061615e836 */ /* 0x000fc60000000000 */
[----:B------:R-:W-:Y:S02]  /*1770*/  FSEL R12, R24, R8, !P1 ;  /* 0x00000008180c7208 */ /* 0x000fe40004800000 */
[----:B------:R-:W-:-:S06]  /*1780*/  FSEL R13, R25, R9, !P1 ;  /* 0x00000009190d7208 */ /* 0x000fcc0004800000 */
[C---:B------:R-:W-:Y:S02]  /*1790*/  @!P1 VIADD R21, R22.reuse, 0x7 ;  /* 0x0000000716159836 */ /* 0x040fe40000000000 */
[----:B------:R-:W-:-:S07]  /*17a0*/  VIADD R22, R22, 0x8 ;  /* 0x0000000816167836 */ /* 0x000fce0000000000 */
.L_x_41:
[----:B------:R-:W-:Y:S05]  /*17b0*/  BSYNC.RECONVERGENT B2 ;  /* 0x0000000000027941 */ /* 0x000fea0003800200 */
.L_x_40:
[----:B------:R-:W-:Y:S05]  /*17c0*/  @!P0 BRA `(.L_x_39) ;  /* 0x0000000400048947 */ /* 0x000fea0003800000 */
[----:B------:R-:W-:Y:S01]  /*17d0*/  IMAD.MOV R8, RZ, RZ, -R4 ;  /* 0x000000ffff087224 */ /* 0x000fe200078e0a04 */
[----:B------:R-:W-:Y:S04]  /*17e0*/  BSSY.RECONVERGENT B2, `(.L_x_42) ;  /* 0x0000026000027945 */ /* 0x000fe80003800200 */
[----:B------:R-:W-:-:S04]  /*17f0*/  PRMT R8, R8, 0x7710, RZ ;  /* 0x0000771008087816 */ /* 0x000fc800000000ff */
[----:B------:R-:W-:-:S04]  /*1800*/  IADD3 R23, PT, PT, R23, R8, RZ ;  /* 0x0000000817177210 */ /* 0x000fc80007ffe0ff */
[----:B------:R-:W-:-:S04]  /*1810*/  LOP3.LUT R23, R23, 0xffff, RZ, 0xc0, !PT ;  /* 0x0000ffff17177812 */ /* 0x000fc800078ec0ff */
[C---:B------:R-:W-:Y:S02]  /*1820*/  LOP3.LUT R8, R23.reuse, 0x7, RZ, 0xc0, !PT ;  /* 0x0000000717087812 */ /* 0x040fe400078ec0ff */
[----:B------:R-:W-:-:S03]  /*1830*/  LOP3.LUT P1, R16, R23, 0x3, RZ, 0xc0, !PT ;  /* 0x0000000317107812 */ /* 0x000fc6000782c0ff */
[----:B------:R-:W-:-:S05]  /*1840*/  VIADD R8, R8, 0xffffffff ;  /* 0xffffffff08087836 */ /* 0x000fca0000000000 */
[----:B------:R-:W-:-:S13]  /*1850*/  ISETP.GE.U32.AND P0, PT, R8, 0x3, PT ;  /* 0x000000030800780c */ /* 0x000fda0003f06070 */
[----:B------:R-:W-:Y:S05]  /*1860*/  @!P0 BRA `(.L_x_43) ;  /* 0x0000000000748947 */ /* 0x000fea0003800000 */
[----:B------:R-:W-:-:S05]  /*1870*/  IMAD R8, R22, 0x5, R5 ;  /* 0x0000000516087824 */ /* 0x000fca00078e0205 */
[C---:B------:R-:W-:Y:S01]  /*1880*/  LEA R14, R8.reuse, UR22, 0x3 ;  /* 0x00000016080e7c11 */ /* 0x040fe2000f8e18ff */
[----:B------:R-:W-:-:S05]  /*1890*/  VIADD R9, R8, 0x5 ;  /* 0x0000000508097836 */ /* 0x000fca0000000000 */
[----:B------:R-:W2:Y:S01]  /*18a0*/  LDL.64 R14, [R14] ;  /* 0x000000000e0e7983 */ /* 0x000ea20000100a00 */
[----:B------:R-:W-:Y:S01]  /*18b0*/  LEA R18, R9, UR22, 0x3 ;  /* 0x0000001609127c11 */ /* 0x000fe2000f8e18ff */
[----:B------:R-:W-:-:S05]  /*18c0*/  VIADD R9, R8, 0xa ;  /* 0x0000000a08097836 */ /* 0x000fca0000000000 */
[----:B------:R-:W3:Y:S01]  /*18d0*/  LDL.64 R18, [R18] ;  /* 0x0000000012127983 */ /* 0x000ee20000100a00 */
[----:B------:R-:W-:Y:S01]  /*18e0*/  LEA R10, R9, UR22, 0x3 ;  /* 0x00000016090a7c11 */ /* 0x000fe2000f8e18ff */
[----:B------:R-:W-:-:S05]  /*18f0*/  VIADD R8, R8, 0xf ;  /* 0x0000000f08087836 */ /* 0x000fca0000000000 */
[----:B------:R-:W4:Y:S01]  /*1900*/  LDL.64 R10, [R10] ;  /* 0x000000000a0a7983 */ /* 0x000f220000100a00 */
[----:B------:R-:W-:-:S06]  /*1910*/  LEA R8, R8, UR22, 0x3 ;  /* 0x0000001608087c11 */ /* 0x000fcc000f8e18ff */
[----:B------:R-:W4:Y:S01]  /*1920*/  LDL.64 R8, [R8] ;  /* 0x0000000008087983 */ /* 0x000f220000100a00 */
[----:B--2--5:R-:W-:-:S06]  /*1930*/  DSETP.GEU.AND P0, PT, |R12|, |R14|, PT ;  /* 0x4000000e0c00722a */ /* 0x024fcc0003f0e200 */
[----:B------:R-:W-:Y:S02]  /*1940*/  FSEL R12, R14, R12, !P0 ;  /* 0x0000000c0e0c7208 */ /* 0x000fe40004000000 */
[----:B------:R-:W-:Y:S02]  /*1950*/  FSEL R13, R15, R13, !P0 ;  /* 0x0000000d0f0d7208 */ /* 0x000fe40004000000 */
[----:B------:R-:W-:-:S04]  /*1960*/  SEL R21, R22, R21, !P0 ;  /* 0x0000001516157207 */ /* 0x000fc80004000000 */
[----:B---3--:R-:W-:-:S06]  /*1970*/  DSETP.GEU.AND P2, PT, |R12|, |R18|, PT ;  /* 0x400000120c00722a */ /* 0x008fcc0003f4e200 */
[----:B------:R-:W-:Y:S02]  /*1980*/  FSEL R12, R18, R12, !P2 ;  /* 0x0000000c120c7208 */ /* 0x000fe40005000000 */
[----:B------:R-:W-:-:S06]  /*1990*/  FSEL R13, R19, R13, !P2 ;  /* 0x0000000d130d7208 */ /* 0x000fcc0005000000 */
[----:B----4-:R-:W-:Y:S01]  /*19a0*/  DSETP.GEU.AND P3, PT, |R12|, |R10|, PT ;  /* 0x4000000a0c00722a */ /* 0x010fe20003f6e200 */
[----:B------:R-:W-:-:S05]  /*19b0*/  @!P2 VIADD R21, R22, 0x1 ;  /* 0x000000011615a836 */ /* 0x000fca0000000000 */
[----:B------:R-:W-:Y:S02]  /*19c0*/  FSEL R10, R10, R12, !P3 ;  /* 0x0000000c0a0a7208 */ /* 0x000fe40005800000 */
[----:B------:R-:W-:-:S06]  /*19d0*/  FSEL R11, R11, R13, !P3 ;  /* 0x0000000d0b0b7208 */ /* 0x000fcc0005800000 */
[----:B------:R-:W-:Y:S01]  /*19e0*/  DSETP.GEU.AND P4, PT, |R10|, |R8|, PT ;  /* 0x400000080a00722a */ /* 0x000fe20003f8e200 */
[----:B------:R-:W-:-:S05]  /*19f0*/  @!P3 IADD3 R21, PT, PT, R22, 0x2, RZ ;  /* 0x000000021615b810 */ /* 0x000fca0007ffe0ff */
[----:B------:R-:W-:Y:S02]  /*1a00*/  FSEL R12, R8, R10, !P4 ;  /* 0x0000000a080c7208 */ /* 0x000fe40006000000 */
[----:B------:R-:W-:-:S06]  /*1a10*/  FSEL R13, R9, R11, !P4 ;  /* 0x0000000b090d7208 */ /* 0x000fcc0006000000 */
[C---:B------:R-:W-:Y:S02]  /*1a20*/  @!P4 VIADD R21, R22.reuse, 0x3 ;  /* 0x000000031615c836 */ /* 0x040fe40000000000 */
[----:B------:R-:W-:-:S07]  /*1a30*/  VIADD R22, R22, 0x4 ;  /* 0x0000000416167836 */ /* 0x000fce0000000000 */
.L_x_43:
[----:B------:R-:W-:Y:S05]  /*1a40*/  BSYNC.RECONVERGENT B2 ;  /* 0x0000000000027941 */ /* 0x000fea0003800200 */
.L_x_42:
[----:B------:R-:W-:Y:S05]  /*1a50*/  @!P1 BRA `(.L_x_39) ;  /* 0x0000000000609947 */ /* 0x000fea0003800000 */
[----:B------:R-:W-:-:S05]  /*1a60*/  IMAD R14, R22, 0x5, R5 ;  /* 0x00000005160e7824 */ /* 0x000fca00078e0205 */
[----:B------:R-:W-:-:S05]  /*1a70*/  LEA R10, R14, UR22, 0x3 ;  /* 0x000000160e0a7c11 */ /* 0x000fca000f8e18ff */
[----:B------:R-:W2:Y:S01]  /*1a80*/  LDL.64 R8, [R10] ;  /* 0x000000000a087983 */ /* 0x000ea20000100a00 */
[----:B------:R-:W-:Y:S01]  /*1a90*/  ISETP.NE.AND P1, PT, R16, 0x1, PT ;  /* 0x000000011000780c */ /* 0x000fe20003f25270 */
[----:B--2--5:R-:W-:-:S06]  /*1aa0*/  DSETP.GEU.AND P0, PT, |R12|, |R8|, PT ;  /* 0x400000080c00722a */ /* 0x024fcc0003f0e200 */
[----:B------:R-:W-:Y:S02]  /*1ab0*/  FSEL R8, R8, R12, !P0 ;  /* 0x0000000c08087208 */ /* 0x000fe40004000000 */
[----:B------:R-:W-:Y:S02]  /*1ac0*/  FSEL R9, R9, R13, !P0 ;  /* 0x0000000d09097208 */ /* 0x000fe40004000000 */
[----:B------:R-:W-:Y:S02]  /*1ad0*/  SEL R21, R22, R21, !P0 ;  /* 0x0000001516157207 */ /* 0x000fe40004000000 */
[----:B------:R-:W-:Y:S05]  /*1ae0*/  @!P1 BRA `(.L_x_39) ;  /* 0x00000000003c9947 */ /* 0x000fea0003800000 */
[----:B------:R-:W-:Y:S01]  /*1af0*/  ISETP.NE.AND P2, PT, R16, 0x2, PT ;  /* 0x000000021000780c */ /* 0x000fe20003f45270 */
[----:B------:R-:W-:-:S05]  /*1b00*/  VIADD R10, R14, 0x5 ;  /* 0x000000050e0a7836 */ /* 0x000fca0000000000 */
[----:B------:R-:W-:-:S06]  /*1b10*/  LEA R10, R10, UR22, 0x3 ;  /* 0x000000160a0a7c11 */ /* 0x000fcc000f8e18ff */
[----:B------:R-:W2:Y:S01]  /*1b20*/  LDL.64 R10, [R10] ;  /* 0x000000000a0a7983 */ /* 0x000ea20000100a00 */
[----:B------:R-:W-:-:S05]  /*1b30*/  @P2 VIADD R12, R14, 0xa ;  /* 0x0000000a0e0c2836 */ /* 0x000fca0000000000 */
[----:B------:R-:W-:-:S06]  /*1b40*/  @P2 LEA R12, R12, UR22, 0x3 ;  /* 0x000000160c0c2c11 */ /* 0x000fcc000f8e18ff */
[----:B------:R-:W3:Y:S01]  /*1b50*/  @P2 LDL.64 R12, [R12] ;  /* 0x000000000c0c2983 */ /* 0x000ee20000100a00 */
[----:B------:R-:W-:Y:S01]  /*1b60*/  PLOP3.LUT P0, PT, PT, PT, PT, 0x80, 0x8 ;  /* 0x000000000008781c */ /* 0x000fe20003f0f070 */
[----:B--2---:R-:W-:-:S06]  /*1b70*/  DSETP.GEU.AND P1, PT, |R8|, |R10|, PT ;  /* 0x4000000a0800722a */ /* 0x004fcc0003f2e200 */
[----:B------:R-:W-:Y:S02]  /*1b80*/  FSEL R8, R10, R8, !P1 ;  /* 0x000000080a087208 */ /* 0x000fe40004800000 */
[----:B------:R-:W-:-:S06]  /*1b90*/  FSEL R9, R11, R9, !P1 ;  /* 0x000000090b097208 */ /* 0x000fcc0004800000 */
[----:B---3--:R-:W-:Y:S01]  /*1ba0*/  @P2 DSETP.GEU.AND P3, PT, |R8|, |R12|, PT ;  /* 0x4000000c0800222a */ /* 0x008fe20003f6e200 */
[----:B------:R-:W-:-:S05]  /*1bb0*/  @!P1 VIADD R21, R22, 0x1 ;  /* 0x0000000116159836 */ /* 0x000fca0000000000 */
[----:B------:R-:W-:-:S13]  /*1bc0*/  @P2 PLOP3.LUT P0, PT, P3, PT, PT, 0x80, 0x8 ;  /* 0x000000000008281c */ /* 0x000fda0001f0f070 */
[----:B------:R-:W-:-:S07]  /*1bd0*/  @!P0 IADD3 R21, PT, PT, R22, 0x2, RZ ;  /* 0x0000000216158810 */ /* 0x000fce0007ffe0ff */
.L_x_39:
[----:B------:R-:W-:Y:S05]  /*1be0*/  BSYNC.RECONVERGENT B1 ;  /* 0x0000000000017941 */ /* 0x000fea0003800200 */
.L_x_38:
[----:B------:R-:W-:Y:S02]  /*1bf0*/  VIADD R0, R0, 0xffffffff ;  /* 0xffffffff00007836 */ /* 0x000fe40000000000 */
[----:B------:R-:W-:-:S03]  /*1c00*/  IMAD.MOV.U32 R8, RZ, RZ, RZ ;  /* 0x000000ffff087224 */ /* 0x000fc600078e00ff */
[----:B------:R-:W-:-:S13]  /*1c10*/  ISETP.GE.U32.AND P0, PT, R0, 0xf, PT ;  /* 0x0000000f0000780c */ /* 0x000fda0003f06070 */
[----:B------:R-:W-:Y:S05]  /*1c20*/  @!P0 BRA `(.L_x_44) ;  /* 0x0000000400248947 */ /* 0x000fea0003800000 */
[----:B------:R-:W-:-:S07]  /*1c30*/  IMAD.MOV.U32 R0, RZ, RZ, RZ ;  /* 0x000000ffff007224 */ /* 0x000fce00078e00ff */
.L_x_45:
[--C-:B-1----:R-:W-:Y:S02]  /*1c40*/  IMAD R9, R21, 0x5, R0.reuse ;  /* 0x0000000515097824 */ /* 0x102fe400078e0200 */
[----:B------:R-:W-:-:S03]  /*1c50*/  IMAD.IADD R8, R3, 0x1, R0 ;  /* 0x0000000103087824 */ /* 0x000fc600078e0200 */
[----:B------:R-:W-:Y:S02]  /*1c60*/  LEA R9, R9, UR22, 0x3 ;  /* 0x0000001609097c11 */ /* 0x000fe4000f8e18ff */
[----:B------:R-:W-:-:S03]  /*1c70*/  LEA R8, R8, UR22, 0x3 ;  /* 0x0000001608087c11 */ /* 0x000fc6000f8e18ff */
[----:B-----5:R-:W2:Y:S04]  /*1c80*/  LDL.64 R12, [R9] ;  /* 0x00000000090c7983 */ /* 0x020ea80000100a00 */
[----:B------:R-:W3:Y:S04]  /*1c90*/  LDL.64 R10, [R8] ;  /* 0x00000000080a7983 */ /* 0x000ee80000100a00 */
[----:B--2---:R0:W-:Y:S04]  /*1ca0*/  STL.64 [R8], R12 ;  /* 0x0000000c08007387 */ /* 0x0041e80000100a00 */
[----:B---3--:R1:W-:Y:S04]  /*1cb0*/  STL.64 [R9], R10 ;  /* 0x0000000a09007387 */ /* 0x0083e80000100a00 */
[----:B------:R-:W2:Y:S04]  /*1cc0*/  LDL.64 R16, [R9+0x8] ;  /* 0x0000080009107983 */ /* 0x000ea80000100a00 */
[----:B------:R-:W3:Y:S04]  /*1cd0*/  LDL.64 R14, [R8+0x8] ;  /* 0x00000800080e7983 */ /* 0x000ee80000100a00 */
[----:B--2---:R2:W-:Y:S04]  /*1ce0*/  STL.64 [R8+0x8], R16 ;  /* 0x0000081008007387 */ /* 0x0045e80000100a00 */
[----:B---3--:R3:W-:Y:S04]  /*1cf0*/  STL.64 [R9+0x8], R14 ;  /* 0x0000080e09007387 */ /* 0x0087e80000100a00 */
[----:B------:R-:W4:Y:S04]  /*1d00*/  LDL.64 R22, [R9+0x10] ;  /* 0x0000100009167983 */ /* 0x000f280000100a00 */
[----:B------:R-:W2:Y:S04]  /*1d10*/  LDL.64 R18, [R8+0x10] ;  /* 0x0000100008127983 */ /* 0x000ea80000100a00 */
[----:B----4-:R4:W-:Y:S04]  /*1d20*/  STL.64 [R8+0x10], R22 ;  /* 0x0000101608007387 */ /* 0x0109e80000100a00 */
[----:B--2---:R2:W-:Y:S04]  /*1d30*/  STL.64 [R9+0x10], R18 ;  /* 0x0000101209007387 */ /* 0x0045e80000100a00 */
[----:B------:R-:W3:Y:S04]  /*1d40*/  LDL.64 R24, [R9+0x18] ;  /* 0x0000180009187983 */ /* 0x000ee80000100a00 */
[----:B0-----:R-:W4:Y:S04]  /*1d50*/  LDL.64 R12, [R8+0x18] ;  /* 0x00001800080c7983 */ /* 0x001f280000100a00 */
[----:B---3--:R0:W-:Y:S04]  /*1d60*/  STL.64 [R8+0x18], R24 ;  /* 0x0000181808007387 */ /* 0x0081e80000100a00 */
[----:B----4-:R3:W-:Y:S04]  /*1d70*/  STL.64 [R9+0x18], R12 ;  /* 0x0000180c09007387 */ /* 0x0107e80000100a00 */
[----:B------:R-:W4:Y:S04]  /*1d80*/  LDL.64 R26, [R9+0x20] ;  /* 0x00002000091a7983 */ /* 0x000f280000100a00 */
[----:B-1----:R-:W2:Y:S04]  /*1d90*/  LDL.64 R10, [R8+0x20] ;  /* 0x00002000080a7983 */ /* 0x002ea80000100a00 */
[----:B----4-:R1:W-:Y:S04]  /*1da0*/  STL.64 [R8+0x20], R26 ;  /* 0x0000201a08007387 */ /* 0x0103e80000100a00 */
[----:B--2---:R2:W-:Y:S04]  /*1db0*/  STL.64 [R9+0x20], R10 ;  /* 0x0000200a09007387 */ /* 0x0045e80000100a00 */
[----:B------:R-:W4:Y:S04]  /*1dc0*/  LDL.64 R16, [R9+0x28] ;  /* 0x0000280009107983 */ /* 0x000f280000100a00 */
[----:B------:R-:W3:Y:S04]  /*1dd0*/  LDL.64 R14, [R8+0x28] ;  /* 0x00002800080e7983 */ /* 0x000ee80000100a00 */
[----:B----4-:R4:W-:Y:S04]  /*1de0*/  STL.64 [R8+0x28], R16 ;  /* 0x0000281008007387 */ /* 0x0109e80000100a00 */
[----:B---3--:R3:W-:Y:S04]  /*1df0*/  STL.64 [R9+0x28], R14 ;  /* 0x0000280e09007387 */ /* 0x0087e80000100a00 */
[----:B------:R-:W2:Y:S04]  /*1e00*/  LDL.64 R22, [R9+0x30] ;  /* 0x0000300009167983 */ /* 0x000ea80000100a00 */
[----:B------:R-:W4:Y:S04]  /*1e10*/  LDL.64 R18, [R8+0x30] ;  /* 0x0000300008127983 */ /* 0x000f280000100a00 */
[----:B--2---:R2:W-:Y:S04]  /*1e20*/  STL.64 [R8+0x30], R22 ;  /* 0x0000301608007387 */ /* 0x0045e80000100a00 */
[----:B----4-:R4:W-:Y:S04]  /*1e30*/  STL.64 [R9+0x30], R18 ;  /* 0x0000301209007387 */ /* 0x0109e80000100a00 */
[----:B0-----:R-:W3:Y:S04]  /*1e40*/  LDL.64 R24, [R9+0x38] ;  /* 0x0000380009187983 */ /* 0x001ee80000100a00 */
[----:B------:R-:W2:Y:S04]  /*1e50*/  LDL.64 R12, [R8+0x38] ;  /* 0x00003800080c7983 */ /* 0x000ea80000100a00 */
[----:B---3--:R0:W-:Y:S04]  /*1e60*/  STL.64 [R8+0x38], R24 ;  /* 0x0000381808007387 */ /* 0x0081e80000100a00 */
[----:B--2---:R2:W-:Y:S04]  /*1e70*/  STL.64 [R9+0x38], R12 ;  /* 0x0000380c09007387 */ /* 0x0045e80000100a00 */
[----:B-1----:R-:W3:Y:S04]  /*1e80*/  LDL.64 R26, [R9+0x40] ;  /* 0x00004000091a7983 */ /* 0x002ee80000100a00 */
[----:B------:R-:W4:Y:S04]  /*1e90*/  LDL.64 R10, [R8+0x40] ;  /* 0x00004000080a7983 */ /* 0x000f280000100a00 */
[----:B---3--:R1:W-:Y:S04]  /*1ea0*/  STL.64 [R8+0x40], R26 ;  /* 0x0000401a08007387 */ /* 0x0083e80000100a00 */
[----:B----4-:R3:W-:Y:S04]  /*1eb0*/  STL.64 [R9+0x40], R10 ;  /* 0x0000400a09007387 */ /* 0x0107e80000100a00 */
[----:B------:R-:W4:Y:S04]  /*1ec0*/  LDL.64 R16, [R9+0x48] ;  /* 0x0000480009107983 */ /* 0x000f280000100a00 */
[----:B------:R-:W2:Y:S04]  /*1ed0*/  LDL.64 R14, [R8+0x48] ;  /* 0x00004800080e7983 */ /* 0x000ea80000100a00 */
[----:B----4-:R4:W-:Y:S04]  /*1ee0*/  STL.64 [R8+0x48], R16 ;  /* 0x0000481008007387 */ /* 0x0109e80000100a00 */
[----:B--2---:R2:W-:Y:S04]  /*1ef0*/  STL.64 [R9+0x48], R14 ;  /* 0x0000480e09007387 */ /* 0x0045e80000100a00 */
[----:B------:R-:W3:Y:S04]  /*1f00*/  LDL.64 R22, [R9+0x50] ;  /* 0x0000500009167983 */ /* 0x000ee80000100a00 */
[----:B------:R-:W4:Y:S04]  /*1f10*/  LDL.64 R18, [R8+0x50] ;  /* 0x0000500008127983 */ /* 0x000f280000100a00 */
[----:B---3--:R3:W-:Y:S04]  /*1f20*/  STL.64 [R8+0x50], R22 ;  /* 0x0000501608007387 */ /* 0x0087e80000100a00 */
[----:B----4-:R4:W-:Y:S04]  /*1f30*/  STL.64 [R9+0x50], R18 ;  /* 0x0000501209007387 */ /* 0x0109e80000100a00 */
[----:B0-----:R-:W2:Y:S04]  /*1f40*/  LDL.64 R24, [R9+0x58] ;  /* 0x0000580009187983 */ /* 0x001ea80000100a00 */
[----:B------:R-:W3:Y:S04]  /*1f50*/  LDL.64 R12, [R8+0x58] ;  /* 0x00005800080c7983 */ /* 0x000ee80000100a00 */
[----:B--2---:R0:W-:Y:S04]  /*1f60*/  STL.64 [R8+0x58], R24 ;  /* 0x0000581808007387 */ /* 0x0041e80000100a00 */
[----:B---3--:R2:W-:Y:S04]  /*1f70*/  STL.64 [R9+0x58], R12 ;  /* 0x0000580c09007387 */ /* 0x0085e80000100a00 */
[----:B-1----:R-:W3:Y:S04]  /*1f80*/  LDL.64 R26, [R9+0x60] ;  /* 0x00006000091a7983 */ /* 0x002ee80000100a00 */
[----:B------:R-:W4:Y:S04]  /*1f90*/  LDL.64 R10, [R8+0x60] ;  /* 0x00006000080a7983 */ /* 0x000f280000100a00 */
[----:B---3--:R1:W-:Y:S04]  /*1fa0*/  STL.64 [R8+0x60], R26 ;  /* 0x0000601a08007387 */ /* 0x0083e80000100a00 */
[----:B----4-:R1:W-:Y:S04]  /*1fb0*/  STL.64 [R9+0x60], R10 ;  /* 0x0000600a09007387 */ /* 0x0103e80000100a00 */
[----:B------:R-:W3:Y:S04]  /*1fc0*/  LDL.64 R16, [R9+0x68] ;  /* 0x0000680009107983 */ /* 0x000ee80000100a00 */
[----:B------:R-:W4:Y:S04]  /*1fd0*/  LDL.64 R14, [R8+0x68] ;  /* 0x00006800080e7983 */ /* 0x000f280000100a00 */
[----:B---3--:R1:W-:Y:S04]  /*1fe0*/  STL.64 [R8+0x68], R16 ;  /* 0x0000681008007387 */ /* 0x0083e80000100a00 */
[----:B----4-:R1:W-:Y:S04]  /*1ff0*/  STL.64 [R9+0x68], R14 ;  /* 0x0000680e09007387 */ /* 0x0103e80000100a00 */
[----:B------:R-:W3:Y:S04]  /*2000*/  LDL.64 R22, [R9+0x70] ;  /* 0x0000700009167983 */ /* 0x000ee80000100a00 */
[----:B------:R-:W4:Y:S04]  /*2010*/  LDL.64 R18, [R8+0x70] ;  /* 0x0000700008127983 */ /* 0x000f280000100a00 */
[----:B---3--:R1:W-:Y:S04]  /*2020*/  STL.64 [R8+0x70], R22 ;  /* 0x0000701608007387 */ /* 0x0083e80000100a00 */
[----:B----4-:R1:W-:Y:S04]  /*2030*/  STL.64 [R9+0x70], R18 ;  /* 0x0000701209007387 */ /* 0x0103e80000100a00 */
[----:B0-----:R-:W3:Y:S04]  /*2040*/  LDL.64 R24, [R9+0x78] ;  /* 0x0000780009187983 */ /* 0x001ee80000100a00 */
[----:B--2---:R-:W2:Y:S01]  /*2050*/  LDL.64 R12, [R8+0x78] ;  /* 0x00007800080c7983 */ /* 0x004ea20000100a00 */
[----:B------:R-:W-:-:S05]  /*2060*/  VIADD R0, R0, 0x10 ;  /* 0x0000001000007836 */ /* 0x000fca0000000000 */
[----:B------:R-:W-:Y:S01]  /*2070*/  ISETP.NE.AND P1, PT, R0, UR5, PT ;  /* 0x0000000500007c0c */ /* 0x000fe2000bf25270 */
[----:B---3--:R1:W-:Y:S04]  /*2080*/  STL.64 [R8+0x78], R24 ;  /* 0x0000781808007387 */ /* 0x0083e80000100a00 */
[----:B--2---:R1:W-:Y:S08]  /*2090*/  STL.64 [R9+0x78], R12 ;  /* 0x0000780c09007387 */ /* 0x0043f00000100a00 */
[----:B------:R-:W-:Y:S05]  /*20a0*/  @P1 BRA `(.L_x_45) ;  /* 0xfffffff800e41947 */ /* 0x000fea000383ffff */
[----:B-1----:R-:W-:-:S07]  /*20b0*/  MOV R8, UR5 ;  /* 0x0000000500087c02 */ /* 0x002fce0008000f00 */
.L_x_44:
[----:B------:R-:W-:-:S09]  /*20c0*/  UISETP.NE.AND UP0, UPT, UR7, URZ, UPT ;  /* 0x000000ff0700728c */ /* 0x000fd2000bf05270 */
[----:B------:R-:W-:Y:S05]  /*20d0*/  BRA.U !UP0, `(.L_x_46) ;  /* 0x0000000508707547 */ /* 0x000fea000b800000 */
[----:B------:R-:W-:Y:S02]  /*20e0*/  UIADD3 UR4, UPT, UPT, UR7, -0x1, URZ ;  /* 0xffffffff07047890 */ /* 0x000fe4000fffe0ff */
[----:B------:R-:W-:Y:S02]  /*20f0*/  UISETP.NE.AND UP1, UPT, UR14, URZ, UPT ;  /* 0x000000ff0e00728c */ /* 0x000fe4000bf25270 */
[----:B------:R-:W-:-:S09]  /*2100*/  UISETP.GE.U32.AND UP0, UPT, UR4, 0x7, UPT ;  /* 0x000000070400788c */ /* 0x000fd2000bf06070 */
[----:B------:R-:W-:Y:S05]  /*2110*/  BRA.U !UP0, `(.L_x_47) ;  /* 0x0000000108987547 */ /* 0x000fea000b800000 */
[--C-:B------:R-:W-:Y:S02]  /*2120*/  IMAD R9, R21, 0x5, R8.reuse ;  /* 0x0000000515097824 */ /* 0x100fe400078e0208 */
[----:B------:R-:W-:-:S03]  /*2130*/  IMAD.IADD R0, R3, 0x1, R8 ;  /* 0x0000000103007824 */ /* 0x000fc600078e0208 */
[----:B------:R-:W-:Y:S02]  /*2140*/  LEA R9, R9, UR22, 0x3 ;  /* 0x0000001609097c11 */ /* 0x000fe4000f8e18ff */
[----:B------:R-:W-:-:S03]  /*2150*/  LEA R27, R0, UR22, 0x3 ;  /* 0x00000016001b7c11 */ /* 0x000fc6000f8e18ff */
[----:B-----5:R-:W2:Y:S04]  /*2160*/  LDL.64 R12, [R9] ;  /* 0x00000000090c7983 */ /* 0x020ea80000100a00 */
[----:B------:R-:W3:Y:S01]  /*2170*/  LDL.64 R10, [R27] ;  /* 0x000000001b0a7983 */ /* 0x000ee20000100a00 */
[----:B------:R-:W-:-:S03]  /*2180*/  IMAD.U32 R0, R0, 0x8, R1 ;  /* 0x0000000800007824 */ /* 0x000fc600078e0001 */
        /* <DEDUP_REMOVED lines=18> */
[----:B------:R-:W2:Y:S04]  /*22b0*/  LDL.64 R16, [R9+0x28] ;  /* 0x0000280009107983 */ /* 0x000ea80000100a00 */
[----:B------:R-:W4:Y:S04]  /*22c0*/  LDL.64 R14, [R0+0x28] ;  /* 0x00002800000e7983 */ /* 0x000f280000100a00 */
[----:B--2---:R1:W-:Y:S04]  /*22d0*/  STL.64 [R0+0x28], R16 ;  /* 0x0000281000007387 */ /* 0x0043e80000100a00 */
[----:B----4-:R1:W-:Y:S04]  /*22e0*/  STL.64 [R9+0x28], R14 ;  /* 0x0000280e09007387 */ /* 0x0103e80000100a00 */
[----:B------:R-:W2:Y:S04]  /*22f0*/  LDL.64 R22, [R9+0x30] ;  /* 0x0000300009167983 */ /* 0x000ea80000100a00 */
[----:B------:R-:W4:Y:S04]  /*2300*/  LDL.64 R18, [R0+0x30] ;  /* 0x0000300000127983 */ /* 0x000f280000100a00 */
[----:B--2---:R1:W-:Y:S04]  /*2310*/  STL.64 [R0+0x30], R22 ;  /* 0x0000301600007387 */ /* 0x0043e80000100a00 */
[----:B----4-:R1:W-:Y:S04]  /*2320*/  STL.64 [R9+0x30], R18 ;  /* 0x0000301209007387 */ /* 0x0103e80000100a00 */
[----:B0-----:R-:W2:Y:S04]  /*2330*/  LDL.64 R24, [R9+0x38] ;  /* 0x0000380009187983 */ /* 0x001ea80000100a00 */
[----:B---3--:R-:W3:Y:S01]  /*2340*/  LDL.64 R12, [R0+0x38] ;  /* 0x00003800000c7983 */ /* 0x008ee20000100a00 */
[----:B------:R-:W-:-:S03]  /*2350*/  VIADD R8, R8, 0x8 ;  /* 0x0000000808087836 */ /* 0x000fc60000000000 */
[----:B--2---:R1:W-:Y:S04]  /*2360*/  STL.64 [R0+0x38], R24 ;  /* 0x0000381800007387 */ /* 0x0043e80000100a00 */
[----:B---3--:R1:W-:Y:S02]  /*2370*/  STL.64 [R9+0x38], R12 ;  /* 0x0000380c09007387 */ /* 0x0083e40000100a00 */
.L_x_47:
[----:B------:R-:W-:Y:S05]  /*2380*/  BRA.U !UP1, `(.L_x_46) ;  /* 0x0000000109c47547 */ /* 0x000fea000b800000 */
[----:B------:R-:W-:Y:S02]  /*2390*/  UIADD3 UR4, UPT, UPT, UR14, -0x1, URZ ;  /* 0xffffffff0e047890 */ /* 0x000fe4000fffe0ff */
[----:B------:R-:W-:Y:S02]  /*23a0*/  UISETP.NE.AND UP1, UPT, UR6, URZ, UPT ;  /* 0x000000ff0600728c */ /* 0x000fe4000bf25270 */
[----:B------:R-:W-:-:S09]  /*23b0*/  UISETP.GE.U32.AND UP0, UPT, UR4, 0x3, UPT ;  /* 0x000000030400788c */ /* 0x000fd2000bf06070 */
[----:B------:R-:W-:Y:S05]  /*23c0*/  BRA.U !UP0, `(.L_x_48) ;  /* 0x0000000108587547 */ /* 0x000fea000b800000 */
[--C-:B-1----:R-:W-:Y:S02]  /*23d0*/  IMAD R9, R21, 0x5, R8.reuse ;  /* 0x0000000515097824 */ /* 0x102fe400078e0208 */
        /* <DEDUP_REMOVED lines=17> */
[----:B0-----:R-:W4:Y:S01]  /*24f0*/  LDL.64 R12, [R29+0x18] ;  /* 0x000018001d0c7983 */ /* 0x001f220000100a00 */
[----:B------:R-:W-:-:S03]  /*2500*/  IADD3 R8, PT, PT, R8, 0x4, RZ ;  /* 0x0000000408087810 */ /* 0x000fc60007ffe0ff */
[----:B---3--:R2:W-:Y:S04]  /*2510*/  STL.64 [R29+0x18], R24 ;  /* 0x000018181d007387 */ /* 0x0085e80000100a00 */
[----:B----4-:R2:W-:Y:S02]  /*2520*/  STL.64 [R27+0x18], R12 ;  /* 0x0000180c1b007387 */ /* 0x0105e40000100a00 */
.L_x_48:
[----:B------:R-:W-:Y:S05]  /*2530*/  BRA.U !UP1, `(.L_x_46) ;  /* 0x0000000109587547 */ /* 0x000fea000b800000 */
[--C-:B-1----:R-:W-:Y:S02]  /*2540*/  IMAD R9, R21, 0x5, R8.reuse ;  /* 0x0000000515097824 */ /* 0x102fe400078e0208 */
[----:B------:R-:W-:-:S03]  /*2550*/  IMAD.IADD R0, R3, 0x1, R8 ;  /* 0x0000000103007824 */ /* 0x000fc600078e0208 */
[----:B--2---:R-:W-:Y:S02]  /*2560*/  LEA R17, R9, UR22, 0x3 ;  /* 0x0000001609117c11 */ /* 0x004fe4000f8e18ff */
[----:B------:R-:W-:-:S03]  /*2570*/  LEA R9, R0, UR22, 0x3 ;  /* 0x0000001600097c11 */ /* 0x000fc6000f8e18ff */
[----:B-----5:R-:W2:Y:S04]  /*2580*/  LDL.64 R12, [R17] ;  /* 0x00000000110c7983 */ /* 0x020ea80000100a00 */
[----:B------:R-:W3:Y:S01]  /*2590*/  LDL.64 R10, [R9] ;  /* 0x00000000090a7983 */ /* 0x000ee20000100a00 */
[----:B------:R-:W-:-:S03]  /*25a0*/  UISETP.NE.AND UP0, UPT, UR6, 0x1, UPT ;  /* 0x000000010600788c */ /* 0x000fc6000bf05270 */
[----:B--2---:R0:W-:Y:S04]  /*25b0*/  STL.64 [R9], R12 ;  /* 0x0000000c09007387 */ /* 0x0041e80000100a00 */
[----:B---3--:R0:W-:Y:S02]  /*25c0*/  STL.64 [R17], R10 ;  /* 0x0000000a11007387 */ /* 0x0081e40000100a00 */
[----:B------:R-:W-:Y:S05]  /*25d0*/  BRA.U !UP0, `(.L_x_46) ;  /* 0x0000000108307547 */ /* 0x000fea000b800000 */
[----:B------:R-:W-:Y:S01]  /*25e0*/  IMAD.IADD R0, R3, 0x1, R8 ;  /* 0x0000000103007824 */ /* 0x000fe200078e0208 */
[----:B0-----:R-:W2:Y:S03]  /*25f0*/  LDL.64 R10, [R17+0x8] ;  /* 0x00000800110a7983 */ /* 0x001ea60000100a00 */
[----:B------:R-:W-:-:S05]  /*2600*/  IMAD.U32 R19, R0, 0x8, R1 ;  /* 0x0000000800137824 */ /* 0x000fca00078e0001 */
[----:B------:R-:W3:Y:S01]  /*2610*/  LDL.64 R8, [R19+0x8] ;  /* 0x0000080013087983 */ /* 0x000ee20000100a00 */
[----:B------:R-:W-:-:S06]  /*2620*/  UISETP.NE.AND UP0, UPT, UR6, 0x2, UPT ;  /* 0x000000020600788c */ /* 0x000fcc000bf05270 */
[----:B------:R-:W-:Y:S01]  /*2630*/  PLOP3.LUT P1, PT, PT, PT, UP0, 0x80, 0x8 ;  /* 0x000000000008781c */ /* 0x000fe20003f2f008 */
[----:B--2---:R4:W-:-:S12]  /*2640*/  STL.64 [R19+0x8], R10 ;  /* 0x0000080a13007387 */ /* 0x0049d80000100a00 */
[----:B------:R-:W2:Y:S04]  /*2650*/  @P1 LDL.64 R14, [R17+0x10] ;  /* 0x00001000110e1983 */ /* 0x000ea80000100a00 */
[----:B---3--:R4:W-:Y:S04]  /*2660*/  STL.64 [R17+0x8], R8 ;  /* 0x0000080811007387 */ /* 0x0089e80000100a00 */
[----:B------:R-:W3:Y:S04]  /*2670*/  @P1 LDL.64 R12, [R19+0x10] ;  /* 0x00001000130c1983 */ /* 0x000ee80000100a00 */
[----:B--2---:R4:W-:Y:S04]  /*2680*/  @P1 STL.64 [R19+0x10], R14 ;  /* 0x0000100e13001387 */ /* 0x0049e80000100a00 */
[----:B---3--:R4:W-:Y:S02]  /*2690*/  @P1 STL.64 [R17+0x10], R12 ;  /* 0x0000100c11001387 */ /* 0x0089e40000100a00 */
.L_x_46:
[----:B-12-4-:R-:W2:Y:S01]  /*26a0*/  LDL.64 R14, [R20] ;  /* 0x00000000140e7983 */ /* 0x016ea20000100a00 */
[----:B------:R-:W-:Y:S01]  /*26b0*/  UMOV UR10, 0xd9d7bdbb ;  /* 0xd9d7bdbb000a7882 */ /* 0x000fe20000000000 */
[----:B------:R-:W-:Y:S02]  /*26c0*/  UMOV UR11, 0x3ddb7cdf ;  /* 0x3ddb7cdf000b7882 */ /* 0x000fe40000000000 */
[----:B--2---:R-:W-:-:S14]  /*26d0*/  DSETP.GEU.AND P1, PT, |R14|, UR10, PT ;  /* 0x0000000a0e007e2a */ /* 0x004fdc000bf2e200 */
[----:B------:R-:W-:Y:S05]  /*26e0*/  @!P1 BRA `(.L_x_49) ;  /* 0x0000003c00289947 */ /* 0x000fea0003800000 */
[----:B------:R-:W-:Y:S01]  /*26f0*/  IMAD.MOV.U32 R0, RZ, RZ, RZ ;  /* 0x000000ffff007224 */ /* 0x000fe200078e00ff */
[----:B------:R-:W-:Y:S06]  /*2700*/  @!P0 BRA `(.L_x_50) ;  /* 0x0000001400dc8947 */ /* 0x000fec0003800000 */
[----:B------:R-:W-:-:S07]  /*2710*/  IMAD.MOV.U32 R0, RZ, RZ, RZ ;  /* 0x000000ffff007224 */ /* 0x000fce00078e00ff */
.L_x_83:
[----:B01----:R-:W-:-:S04]  /*2720*/  IADD3 R11, PT, PT, R3, R0, RZ ;  /* 0x00000000030b7210 */ /* 0x003fc80007ffe0ff */
[----:B------:R-:W-:-:S05]  /*2730*/  LEA R11, R11, UR22, 0x3 ;  /* 0x000000160b0b7c11 */ /* 0x000fca000f8e18ff */
[----:B------:R-:W2:Y:S01]  /*2740*/  LDL.64 R16, [R11] ;  /* 0x000000000b107983 */ /* 0x000ea20000100a00 */
[----:B------:R-:W0:Y:S01]  /*2750*/  MUFU.RCP64H R9, R15 ;  /* 0x0000000f00097308 */ /* 0x000e220000001800 */
[----:B------:R-:W-:Y:S01]  /*2760*/  IMAD.MOV.U32 R8, RZ, RZ, 0x1 ;  /* 0x00000001ff087424 */ /* 0x000fe200078e00ff */
[----:B------:R-:W-:Y:S01]  /*2770*/  BSSY.RECONVERGENT B2, `(.L_x_51) ;  /* 0x0000015000027945 */ /* 0x000fe20003800200 */
[----:B------:R-:W-:-:S05]  /*2780*/  VIADD R0, R0, 0x10 ;  /* 0x0000001000007836 */ /* 0x000fca0000000000 */
[----:B------:R-:W-:Y:S01]  /*2790*/  ISETP.NE.AND P1, PT, R0, UR5, PT ;  /* 0x0000000500007c0c */ /* 0x000fe2000bf25270 */
[----:B0----5:R-:W-:-:S08]  /*27a0*/  DFMA R12, -R14, R8, 1 ;  /* 0x3ff000000e0c742b */ /* 0x021fd00000000108 */
[----:B------:R-:W-:-:S08]  /*27b0*/  DFMA R12, R12, R12, R12 ;  /* 0x0000000c0c0c722b */ /* 0x000fd0000000000c */
[----:B------:R-:W-:-:S08]  /*27c0*/  DFMA R12, R8, R12, R8 ;  /* 0x0000000c080c722b */ /* 0x000fd00000000008 */
[----:B------:R-:W-:-:S08]  /*27d0*/  DFMA R8, -R14, R12, 1 ;  /* 0x3ff000000e08742b */ /* 0x000fd0000000010c */
[----:B------:R-:W-:-:S08]  /*27e0*/  DFMA R8, R12, R8, R12 ;  /* 0x000000080c08722b */ /* 0x000fd0000000000c */
[----:B--2---:R-:W-:Y:S01]  /*27f0*/  DMUL R12, R16, R8 ;  /* 0x00000008100c7228 */ /* 0x004fe20000000000 */
[----:B------:R-:W-:-:S07]  /*2800*/  FSETP.GEU.AND P2, PT, |R17|, 6.5827683646048100446e-37, PT ;  /* 0x036000001100780b */ /* 0x000fce0003f4e200 */
[----:B------:R-:W-:-:S08]  /*2810*/  DFMA R18, -R14, R12, R16 ;  /* 0x0000000c0e12722b */ /* 0x000fd00000000110 */
[----:B------:R-:W-:-:S10]  /*2820*/  DFMA R8, R8, R18, R12 ;  /* 0x000000120808722b */ /* 0x000fd4000000000c */
[----:B------:R-:W-:-:S05]  /*2830*/  FFMA R10, RZ, R15, R9 ;  /* 0x0000000fff0a7223 */ /* 0x000fca0000000009 */
[----:B------:R-:W-:-:S13]  /*2840*/  FSETP.GT.AND P0, PT, |R10|, 1.469367938527859385e-39, PT ;  /* 0x001000000a00780b */ /* 0x000fda0003f04200 */
[----:B------:R-:W-:Y:S05]  /*2850*/  @P0 BRA P2, `(.L_x_52) ;  /* 0x0000000000180947 */ /* 0x000fea0001000000 */
[----:B------:R-:W-:Y:S01]  /*2860*/  IMAD.MOV.U32 R20, RZ, RZ, R14 ;  /* 0x000000ffff147224 */ /* 0x000fe200078e000e */
[----:B------:R-:W-:Y:S01]  /*2870*/  MOV R8, 0x28a0 ;  /* 0x000028a000087802 */ /* 0x000fe20000000f00 */
[----:B------:R-:W-:-:S07]  /*2880*/  IMAD.MOV.U32 R21, RZ, RZ, R15 ;  /* 0x000000ffff157224 */ /* 0x000fce00078e000f */
[----:B------:R-:W-:Y:S05]  /*2890*/  CALL.REL.NOINC `($__internal_0_$__cuda_sm20_div_rn_f64_full) ;  /* 0x0000003800f07944 */ /* 0x000fea0003c00000 */
[----:B------:R-:W-:Y:S01]  /*28a0*/  IMAD.MOV.U32 R8, RZ, RZ, R12 ;  /* 0x000000ffff087224 */ /* 0x000fe200078e000c */
[----:B------:R-:W-:-:S07]  /*28b0*/  MOV R9, R13 ;  /* 0x0000000d00097202 */ /* 0x000fce0000000f00 */
.L_x_52:
[----:B------:R-:W-:Y:S05]  /*28c0*/  BSYNC.RECONVERGENT B2 ;  /* 0x0000000000027941 */ /* 0x000fea0003800200 */
.L_x_51:
[----:B------:R-:W2:Y:S01]  /*28d0*/  LDL.64 R16, [R11+0x8] ;  /* 0x000008000b107983 */ /* 0x000ea20000100a00 */
[----:B------:R-:W0:Y:S01]  /*28e0*/  MUFU.RCP64H R13, R15 ;  /* 0x0000000f000d7308 */ /* 0x000e220000001800 */
[----:B------:R-:W-:Y:S01]  /*28f0*/  IMAD.MOV.U32 R12, RZ, RZ, 0x1 ;  /* 0x00000001ff0c7424 */ /* 0x000fe200078e00ff */
[----:B------:R-:W-:Y:S01]  /*2900*/  BSSY.RECONVERGENT B2, `(.L_x_53) ;  /* 0x0000012000027945 */ /* 0x000fe20003800200 */
[----:B------:R1:W-:Y:S04]  /*2910*/  STL.64 [R11], R8 ;  /* 0x000000080b007387 */ /* 0x0003e80000100a00 */
[----:B0-----:R-:W-:-:S08]  /*2920*/  DFMA R18, -R14, R12, 1 ;  /* 0x3ff000000e12742b */ /* 0x001fd0000000010c */
        /* <DEDUP_REMOVED lines=10> */
[----:B-1----:R-:W-:Y:S05]  /*29d0*/  @P0 BRA P2, `(.L_x_54) ;  /* 0x0000000000100947 */ /* 0x002fea0001000000 */
[----:B------:R-:W-:Y:S01]  /*29e0*/  IMAD.MOV.U32 R20, RZ, RZ, R14 ;  /* 0x000000ffff147224 */ /* 0x000fe200078e000e */
[----:B------:R-:W-:Y:S01]  /*29f0*/  MOV R8, 0x2a20 ;  /* 0x00002a2000087802 */ /* 0x000fe20000000f00 */
[----:B------:R-:W-:-:S07]  /*2a00*/  IMAD.MOV.U32 R21, RZ, RZ, R15 ;  /* 0x000000ffff157224 */ /* 0x000fce00078e000f */
[----:B------:R-:W-:Y:S05]  /*2a10*/  CALL.REL.NOINC `($__internal_0_$__cuda_sm20_div_rn_f64_full) ;  /* 0x0000003800907944 */ /* 0x000fea0003c00000 */
.L_x_54:
[----:B------:R-:W-:Y:S05]  /*2a20*/  BSYNC.RECONVERGENT B2 ;  /* 0x0000000000027941 */ /* 0x000fea0003800200 */
.L_x_53:
[----:B------:R-:W2:Y:S01]  /*2a30*/  LDL.64 R16, [R11+0x10] ;  /* 0x000010000b107983 */ /* 0x000ea20000100a00 */
[----:B------:R-:W0:Y:S01]  /*2a40*/  MUFU.RCP64H R9, R15 ;  /* 0x0000000f00097308 */ /* 0x000e220000001800 */
[----:B------:R-:W-:Y:S01]  /*2a50*/  IMAD.MOV.U32 R8, RZ, RZ, 0x1 ;  /* 0x00000001ff087424 */ /* 0x000fe200078e00ff */
[----:B------:R-:W-:Y:S01]  /*2a60*/  BSSY.RECONVERGENT B2, `(.L_x_55) ;  /* 0x0000014000027945 */ /* 0x000fe20003800200 */
[----:B------:R1:W-:Y:S04]  /*2a70*/  STL.64 [R11+0x8], R12 ;  /* 0x0000080c0b007387 */ /* 0x0003e80000100a00 */
        /* <DEDUP_REMOVED lines=13> */
[----:B------:R-:W-:Y:S02]  /*2b50*/  MOV R21, R15 ;  /* 0x0000000f00157202 */ /* 0x000fe40000000f00 */
[----:B------:R-:W-:-:S07]  /*2b60*/  MOV R8, 0x2b80 ;  /* 0x00002b8000087802 */ /* 0x000fce0000000f00 */
[----:B------:R-:W-:Y:S05]  /*2b70*/  CALL.REL.NOINC `($__internal_0_$__cuda_sm20_div_rn_f64_full) ;  /* 0x0000003800387944 */ /* 0x000fea0003c00000 */
[----:B------:R-:W-:Y:S02]  /*2b80*/  IMAD.MOV.U32 R8, RZ, RZ, R12 ;  /* 0x000000ffff087224 */ /* 0x000fe400078e000c */
[----:B------:R-:W-:-:S07]  /*2b90*/  IMAD.MOV.U32 R9, RZ, RZ, R13 ;  /* 0x000000ffff097224 */ /* 0x000fce00078e000d */
.L_x_56:
[----:B------:R-:W-:Y:S05]  /*2ba0*/  BSYNC.RECONVERGENT B2 ;  /* 0x0000000000027941 */ /* 0x000fea0003800200 */
.L_x_55:
        /* <DEDUP_REMOVED lines=21> */
.L_x_58:
[----:B------:R-:W-:Y:S05]  /*2d00*/  BSYNC.RECONVERGENT B2 ;  /* 0x0000000000027941 */ /* 0x000fea0003800200 */
.L_x_57:
[----:B------:R-:W2:Y:S01]  /*2d10*/  LDL.64 R16, [R11+0x20] ;  /* 0x000020000b107983 */ /* 0x000ea20000100a00 */
[----:B------:R-:W0:Y:S01]  /*2d20*/  MUFU.RCP64H R9, R15 ;  /* 0x0000000f00097308 */ /* 0x000e220000001800 */
[----:B------:R-:W-:Y:S01]  /*2d30*/  MOV R8, 0x1 ;  /* 0x0000000100087802 */ /* 0x000fe20000000f00 */
        /* <DEDUP_REMOVED lines=18> */
[----:B------:R-:W-:Y:S02]  /*2e60*/  IMAD.MOV.U32 R8, RZ, RZ, R12 ;  /* 0x000000ffff087224 */ /* 0x000fe400078e000c */
[----:B------:R-:W-:-:S07]  /*2e70*/  IMAD.MOV.U32 R9, RZ, RZ, R13 ;  /* 0x000000ffff097224 */ /* 0x000fce00078e000d */
.L_x_60:
[----:B------:R-:W-:Y:S05]  /*2e80*/  BSYNC.RECONVERGENT B2 ;  /* 0x0000000000027941 */ /* 0x000fea0003800200 */
.L_x_59:
        /* <DEDUP_REMOVED lines=17> */
[----:B------:R-:W-:Y:S01]  /*2fa0*/  MOV R20, R14 ;  /* 0x0000000e00147202 */ /* 0x000fe20000000f00 */
[----:B------:R-:W-:Y:S01]  /*2fb0*/  IMAD.MOV.U32 R21, RZ, RZ, R15 ;  /* 0x000000ffff157224 */ /* 0x000fe200078e000f */
[----:B------:R-:W-:-:S07]  /*2fc0*/  MOV R8, 0x2fe0 ;  /* 0x00002fe000087802 */ /* 0x000fce0000000f00 */
[----:B------:R-:W-:Y:S05]  /*2fd0*/  CALL.REL.NOINC `($__internal_0_$__cuda_sm20_div_rn_f64_full) ;  /* 0x0000003400207944 */ /* 0x000fea0003c00000 */
.L_x_62:
[----:B------:R-:W-:Y:S05]  /*2fe0*/  BSYNC.RECONVERGENT B2 ;  /* 0x0000000000027941 */ /* 0x000fea0003800200 */
.L_x_61:
        /* <DEDUP_REMOVED lines=21> */
[----:B------:R-:W-:Y:S01]  /*3140*/  IMAD.MOV.U32 R8, RZ, RZ, R12 ;  /* 0x000000ffff087224 */ /* 0x000fe200078e000c */
[----:B------:R-:W-:-:S07]  /*3150*/  MOV R9, R13 ;  /* 0x0000000d00097202 */ /* 0x000fce0000000f00 */
.L_x_64:
[----:B------:R-:W-:Y:S05]  /*3160*/  BSYNC.RECONVERGENT B2 ;  /* 0x0000000000027941 */ /* 0x000fea0003800200 */
.L_x_63:
        /* <DEDUP_REMOVED lines=21> */
.L_x_66:
[----:B------:R-:W-:Y:S05]  /*32c0*/  BSYNC.RECONVERGENT B2 ;  /* 0x0000000000027941 */ /* 0x000fea0003800200 */
.L_x_65:
        /* <DEDUP_REMOVED lines=23> */
.L_x_68:
[----:B------:R-:W-:Y:S05]  /*3440*/  BSYNC.RECONVERGENT B2 ;  /* 0x0000000000027941 */ /* 0x000fea0003800200 */
.L_x_67:
        /* <DEDUP_REMOVED lines=21> */
.L_x_70:
[----:B------:R-:W-:Y:S05]  /*35a0*/  BSYNC.RECONVERGENT B2 ;  /* 0x0000000000027941 */ /* 0x000fea0003800200 */
.L_x_69:
        /* <DEDUP_REMOVED lines=23> */
.L_x_72:
[----:B------:R-:W-:Y:S05]  /*3720*/  BSYNC.RECONVERGENT B2 ;  /* 0x0000000000027941 */ /* 0x000fea0003800200 */
.L_x_71:
        /* <DEDUP_REMOVED lines=21> */
.L_x_74:
[----:B------:R-:W-:Y:S05]  /*3880*/  BSYNC.RECONVERGENT B2 ;  /* 0x0000000000027941 */ /* 0x000fea0003800200 */
.L_x_73:
        /* <DEDUP_REMOVED lines=23> */
.L_x_76:
[----:B------:R-:W-:Y:S05]  /*3a00*/  BSYNC.RECONVERGENT B2 ;  /* 0x0000000000027941 */ /* 0x000fea0003800200 */
.L_x_75:
        /* <DEDUP_REMOVED lines=21> */
.L_x_78:
[----:B------:R-:W-:Y:S05]  /*3b60*/  BSYNC.RECONVERGENT B2 ;  /* 0x0000000000027941 */ /* 0x000fea0003800200 */
.L_x_77:
        /* <DEDUP_REMOVED lines=23> */
.L_x_80:
[----:B------:R-:W-:Y:S05]  /*3ce0*/  BSYNC.RECONVERGENT B2 ;  /* 0x0000000000027941 */ /* 0x000fea0003800200 */
.L_x_79:
        /* <DEDUP_REMOVED lines=21> */
.L_x_82:
[----:B------:R-:W-:Y:S05]  /*3e40*/  BSYNC.RECONVERGENT B2 ;  /* 0x0000000000027941 */ /* 0x000fea0003800200 */
.L_x_81:
[----:B------:R1:W-:Y:S01]  /*3e50*/  STL.64 [R11+0x78], R12 ;  /* 0x0000780c0b007387 */ /* 0x0003e20000100a00 */
[----:B------:R-:W-:Y:S05]  /*3e60*/  @P1 BRA `(.L_x_83) ;  /* 0xffffffe8002c1947 */ /* 0x000fea000383ffff */
[----:B------:R-:W-:-:S07]  /*3e70*/  MOV R0, UR5 ;  /* 0x0000000500007c02 */ /* 0x000fce0008000f00 */
.L_x_50:
[----:B------:R-:W-:-:S09]  /*3e80*/  UISETP.NE.AND UP0, UPT, UR7, URZ, UPT ;  /* 0x000000ff0700728c */ /* 0x000fd2000bf05270 */
[----:B------:R-:W-:Y:S05]  /*3e90*/  BRA.U !UP0, `(.L_x_84) ;  /* 0x0000001908187547 */ /* 0x000fea000b800000 */
[----:B------:R-:W-:-:S04]  /*3ea0*/  UIADD3 UR4, UPT, UPT, UR7, -0x1, URZ ;  /* 0xffffffff07047890 */ /* 0x000fc8000fffe0ff */
[----:B------:R-:W-:-:S09]  /*3eb0*/  UISETP.GE.U32.AND UP0, UPT, UR4, 0x7, UPT ;  /* 0x000000070400788c */ /* 0x000fd2000bf06070 */
[----:B------:R-:W-:Y:S05]  /*3ec0*/  BRA.U !UP0, `(.L_x_85) ;  /* 0x0000000d08147547 */ /* 0x000fea000b800000 */
[----:B01----:R-:W-:-:S05]  /*3ed0*/  IMAD.IADD R11, R3, 0x1, R0 ;  /* 0x00000001030b7824 */ /* 0x003fca00078e0200 */
[----:B------:R-:W-:-:S05]  /*3ee0*/  LEA R11, R11, UR22, 0x3 ;  /* 0x000000160b0b7c11 */ /* 0x000fca000f8e18ff */
[----:B------:R-:W2:Y:S01]  /*3ef0*/  LDL.64 R16, [R11] ;  /* 0x000000000b107983 */ /* 0x000ea20000100a00 */
[----:B------:R-:W0:Y:S01]  /*3f00*/  MUFU.RCP64H R9, R15 ;  /* 0x0000000f00097308 */ /* 0x000e220000001800 */
[----:B------:R-:W-:Y:S01]  /*3f10*/  IMAD.MOV.U32 R8, RZ, RZ, 0x1 ;  /* 0x00000001ff087424 */ /* 0x000fe200078e00ff */
[----:B------:R-:W-:Y:S05]  /*3f20*/  BSSY.RECONVERGENT B2, `(.L_x_86) ;  /* 0x0000013000027945 */ /* 0x000fea0003800200 */
        /* <DEDUP_REMOVED lines=18> */
.L_x_87:
[----:B------:R-:W-:Y:S05]  /*4050*/  BSYNC.RECONVERGENT B2 ;  /* 0x0000000000027941 */ /* 0x000fea0003800200 */
.L_x_86:
[----:B------:R-:W-:Y:S01]  /*4060*/  IMAD.IADD R10, R3, 0x1, R0 ;  /* 0x00000001030a7824 */ /* 0x000fe200078e0200 */
[----:B------:R0:W-:Y:S03]  /*4070*/  STL.64 [R11], R8 ;  /* 0x000000080b007387 */ /* 0x0001e60000100a00 */
[----:B------:R-:W-:-:S05]  /*4080*/  IMAD.U32 R29, R10, 0x8, R1 ;  /* 0x000000080a1d7824 */ /* 0x000fca00078e0001 */
[----:B------:R-:W2:Y:S01]  /*4090*/  LDL.64 R16, [R29+0x8] ;  /* 0x000008001d107983 */ /* 0x000ea20000100a00 */
[----:B------:R-:W1:Y:S01]  /*40a0*/  MUFU.RCP64H R13, R15 ;  /* 0x0000000f000d7308 */ /* 0x000e620000001800 */
[----:B------:R-:W-:Y:S01]  /*40b0*/  IMAD.MOV.U32 R12, RZ, RZ, 0x1 ;  /* 0x00000001ff0c7424 */ /* 0x000fe200078e00ff */
[----:B------:R-:W-:Y:S05]  /*40c0*/  BSSY.RECONVERGENT B2, `(.L_x_88) ;  /* 0x0000013000027945 */ /* 0x000fea0003800200 */
[----:B-1----:R-:W-:-:S08]  /*40d0*/  DFMA R18, -R14, R12, 1 ;  /* 0x3ff000000e12742b */ /* 0x002fd0000000010c */
[----:B------:R-:W-:-:S08]  /*40e0*/  DFMA R18, R18, R18, R18 ;  /* 0x000000121212722b */ /* 0x000fd00000000012 */
[----:B------:R-:W-:-:S08]  /*40f0*/  DFMA R18, R12, R18, R12 ;  /* 0x000000120c12722b */ /* 0x000fd0000000000c */
[----:B------:R-:W-:-:S08]  /*4100*/  DFMA R12, -R14, R18, 1 ;  /* 0x3ff000000e0c742b */ /* 0x000fd00000000112 */
[----:B------:R-:W-:-:S08]  /*4110*/  DFMA R20, R18, R12, R18 ;  /* 0x0000000c1214722b */ /* 0x000fd00000000012 */
[----:B--2---:R-:W-:Y:S01]  /*4120*/  DMUL R12, R20, R16 ;  /* 0x00000010140c7228 */ /* 0x004fe20000000000 */
[----:B------:R-:W-:-:S07]  /*4130*/  FSETP.GEU.AND P1, PT, |R17|, 6.5827683646048100446e-37, PT ;  /* 0x036000001100780b */ /* 0x000fce0003f2e200 */
[----:B------:R-:W-:-:S08]  /*4140*/  DFMA R18, -R14, R12, R16 ;  /* 0x0000000c0e12722b */ /* 0x000fd00000000110 */
[----:B0-----:R-:W-:-:S10]  /*4150*/  DFMA R8, R20, R18, R12 ;  /* 0x000000121408722b */ /* 0x001fd4000000000c */
[----:B------:R-:W-:-:S05]  /*4160*/  FFMA R10, RZ, R15, R9 ;  /* 0x0000000fff0a7223 */ /* 0x000fca0000000009 */
[----:B------:R-:W-:-:S13]  /*4170*/  FSETP.GT.AND P0, PT, |R10|, 1.469367938527859385e-39, PT ;  /* 0x001000000a00780b */ /* 0x000fda0003f04200 */
[----:B------:R-:W-:Y:S05]  /*4180*/  @P0 BRA P1, `(.L_x_89) ;  /* 0x0000000000180947 */ /* 0x000fea0000800000 */
[----:B------:R-:W-:Y:S01]  /*4190*/  IMAD.MOV.U32 R20, RZ, RZ, R14 ;  /* 0x000000ffff147224 */ /* 0x000fe200078e000e */
[----:B------:R-:W-:Y:S01]  /*41a0*/  MOV R8, 0x41d0 ;  /* 0x000041d000087802 */ /* 0x000fe20000000f00 */
[----:B------:R-:W-:-:S07]  /*41b0*/  IMAD.MOV.U32 R21, RZ, RZ, R15 ;  /* 0x000000ffff157224 */ /* 0x000fce00078e000f */
[----:B------:R-:W-:Y:S05]  /*41c0*/  CALL.REL.NOINC `($__internal_0_$__cuda_sm20_div_rn_f64_full) ;  /* 0x0000002000a47944 */ /* 0x000fea0003c00000 */
[----:B------:R-:W-:Y:S01]  /*41d0*/  MOV R8, R12 ;  /* 0x0000000c00087202 */ /* 0x000fe20000000f00 */
[----:B------:R-:W-:-:S07]  /*41e0*/  IMAD.MOV.U32 R9, RZ, RZ, R13 ;  /* 0x000000ffff097224 */ /* 0x000fce00078e000d */
.L_x_89:
[----:B------:R-:W-:Y:S05]  /*41f0*/  BSYNC.RECONVERGENT B2 ;  /* 0x0000000000027941 */ /* 0x000fea0003800200 */
.L_x_88:
        /* <DEDUP_REMOVED lines=23> */
.L_x_91:
[----:B------:R-:W-:Y:S05]  /*4370*/  BSYNC.RECONVERGENT B2 ;  /* 0x0000000000027941 */ /* 0x000fea0003800200 */
.L_x_90:
        /* <DEDUP_REMOVED lines=23> */
.L_x_93:
[----:B------:R-:W-:Y:S05]  /*44f0*/  BSYNC.RECONVERGENT B2 ;  /* 0x0000000000027941 */ /* 0x000fea0003800200 */
.L_x_92:
        /* <DEDUP_REMOVED lines=23> */
.L_x_95:
[----:B------:R-:W-:Y:S05]  /*4670*/  BSYNC.RECONVERGENT B2 ;  /* 0x0000000000027941 */ /* 0x000fea0003800200 */
.L_x_94:
        /* <DEDUP_REMOVED lines=21> */
[----:B------:R-:W-:Y:S02]  /*47d0*/  IMAD.MOV.U32 R8, RZ, RZ, R12 ;  /* 0x000000ffff087224 */ /* 0x000fe400078e000c */
[----:B------:R-:W-:-:S07]  /*47e0*/  IMAD.MOV.U32 R9, RZ, RZ, R13 ;  /* 0x000000ffff097224 */ /* 0x000fce00078e000d */
.L_x_97:
[----:B------:R-:W-:Y:S05]  /*47f0*/  BSYNC.RECONVERGENT B2 ;  /* 0x0000000000027941 */ /* 0x000fea0003800200 */
.L_x_96:
        /* <DEDUP_REMOVED lines=23> */
.L_x_99:
[----:B------:R-:W-:Y:S05]  /*4970*/  BSYNC.RECONVERGENT B2 ;  /* 0x0000000000027941 */ /* 0x000fea0003800200 */
.L_x_98:
        /* <DEDUP_REMOVED lines=21> */
[----:B------:R-:W-:Y:S01]  /*4ad0*/  MOV R8, R12 ;  /* 0x0000000c00087202 */ /* 0x000fe20000000f00 */
[----:B------:R-:W-:-:S07]  /*4ae0*/  IMAD.MOV.U32 R9, RZ, RZ, R13 ;  /* 0x000000ffff097224 */ /* 0x000fce00078e000d */
.L_x_101:
[----:B------:R-:W-:Y:S05]  /*4af0*/  BSYNC.RECONVERGENT B2 ;  /* 0x0000000000027941 */ /* 0x000fea0003800200 */
.L_x_100:
[----:B------:R2:W-:Y:S01]  /*4b00*/  STL.64 [R29+0x38], R8 ;  /* 0x000038081d007387 */ /* 0x0005e20000100a00 */
[----:B------:R-:W-:-:S07]  /*4b10*/  VIADD R0, R0, 0x8 ;  /* 0x0000000800007836 */ /* 0x000fce0000000000 */
.L_x_85:
[----:B------:R-:W-:-:S09]  /*4b20*/  UISETP.NE.AND UP0, UPT, UR14, URZ, UPT ;  /* 0x000000ff0e00728c */ /* 0x000fd2000bf05270 */
[----:B------:R-:W-:Y:S05]  /*4b30*/  BRA.U !UP0, `(.L_x_84) ;  /* 0x0000000908f07547 */ /* 0x000fea000b800000 */
[----:B------:R-:W-:-:S04]  /*4b40*/  UIADD3 UR4, UPT, UPT, UR14, -0x1, URZ ;  /* 0xffffffff0e047890 */ /* 0x000fc8000fffe0ff */
[----:B------:R-:W-:-:S09]  /*4b50*/  UISETP.GE.U32.AND UP0, UPT, UR4, 0x3, UPT ;  /* 0x000000030400788c */ /* 0x000fd2000bf06070 */
[----:B------:R-:W-:Y:S05]  /*4b60*/  BRA.U !UP0, `(.L_x_102) ;  /* 0x0000000508947547 */ /* 0x000fea000b800000 */
[----:B01----:R-:W-:-:S05]  /*4b70*/  IMAD.IADD R11, R3, 0x1, R0 ;  /* 0x00000001030b7824 */ /* 0x003fca00078e0200 */
[----:B------:R-:W-:-:S05]  /*4b80*/  LEA R11, R11, UR22, 0x3 ;  /* 0x000000160b0b7c11 */ /* 0x000fca000f8e18ff */
[----:B------:R-:W3:Y:S01]  /*4b90*/  LDL.64 R16, [R11] ;  /* 0x000000000b107983 */ /* 0x000ee20000100a00 */
[----:B--2---:R-:W0:Y:S01]  /*4ba0*/  MUFU.RCP64H R9, R15 ;  /* 0x0000000f00097308 */ /* 0x004e220000001800 */
[----:B------:R-:W-:Y:S01]  /*4bb0*/  IMAD.MOV.U32 R8, RZ, RZ, 0x1 ;  /* 0x00000001ff087424 */ /* 0x000fe200078e00ff */
[----:B------:R-:W-:Y:S05]  /*4bc0*/  BSSY.RECONVERGENT B2, `(.L_x_103) ;  /* 0x0000013000027945 */ /* 0x000fea0003800200 */
[----:B0----5:R-:W-:-:S08]  /*4bd0*/  DFMA R12, -R14, R8, 1 ;  /* 0x3ff000000e0c742b */ /* 0x021fd00000000108 */
[----:B------:R-:W-:-:S08]  /*4be0*/  DFMA R12, R12, R12, R12 ;  /* 0x0000000c0c0c722b */ /* 0x000fd0000000000c */
[----:B------:R-:W-:-:S08]  /*4bf0*/  DFMA R12, R8, R12, R8 ;  /* 0x0000000c080c722b */ /* 0x000fd00000000008 */
[----:B------:R-:W-:-:S08]  /*4c00*/  DFMA R8, -R14, R12, 1 ;  /* 0x3ff000000e08742b */ /* 0x000fd0000000010c */
[----:B------:R-:W-:-:S08]  /*4c10*/  DFMA R18, R12, R8, R12 ;  /* 0x000000080c12722b */ /* 0x000fd0000000000c */
[----:B---3--:R-:W-:Y:S01]  /*4c20*/  DMUL R8, R18, R16 ;  /* 0x0000001012087228 */ /* 0x008fe20000000000 */
[----:B------:R-:W-:-:S07]  /*4c30*/  FSETP.GEU.AND P1, PT, |R17|, 6.5827683646048100446e-37, PT ;  /* 0x036000001100780b */ /* 0x000fce0003f2e200 */
[----:B------:R-:W-:-:S08]  /*4c40*/  DFMA R12, -R14, R8, R16 ;  /* 0x000000080e0c722b */ /* 0x000fd00000000110 */
[----:B------:R-:W-:-:S10]  /*4c50*/  DFMA R8, R18, R12, R8 ;  /* 0x0000000c1208722b */ /* 0x000fd40000000008 */
[----:B------:R-:W-:-:S05]  /*4c60*/  FFMA R10, RZ, R15, R9 ;  /* 0x0000000fff0a7223 */ /* 0x000fca0000000009 */
[----:B------:R-:W-:-:S13]  /*4c70*/  FSETP.GT.AND P0, PT, |R10|, 1.469367938527859385e-39, PT ;  /* 0x001000000a00780b */ /* 0x000fda0003f04200 */
[----:B------:R-:W-:Y:S05]  /*4c80*/  @P0 BRA P1, `(.L_x_104) ;  /* 0x0000000000180947 */ /* 0x000fea0000800000 */
[----:B------:R-:W-:Y:S01]  /*4c90*/  IMAD.MOV.U32 R20, RZ, RZ, R14 ;  /* 0x000000ffff147224 */ /* 0x000fe200078e000e */
[----:B------:R-:W-:Y:S02]  /*4ca0*/  MOV R21, R15 ;  /* 0x0000000f00157202 */ /* 0x000fe40000000f00 */
[----:B------:R-:W-:-:S07]  /*4cb0*/  MOV R8, 0x4cd0 ;  /* 0x00004cd000087802 */ /* 0x000fce0000000f00 */
[----:B------:R-:W-:Y:S05]  /*4cc0*/  CALL.REL.NOINC `($__internal_0_$__cuda_sm20_div_rn_f64_full) ;  /* 0x0000001400e47944 */ /* 0x000fea0003c00000 */
[----:B------:R-:W-:Y:S02]  /*4cd0*/  IMAD.MOV.U32 R8, RZ, RZ, R12 ;  /* 0x000000ffff087224 */ /* 0x000fe400078e000c */
[----:B------:R-:W-:-:S07]  /*4ce0*/  IMAD.MOV.U32 R9, RZ, RZ, R13 ;  /* 0x000000ffff097224 */ /* 0x000fce00078e000d */
.L_x_104:
[----:B------:R-:W-:Y:S05]  /*4cf0*/  BSYNC.RECONVERGENT B2 ;  /* 0x0000000000027941 */ /* 0x000fea0003800200 */
.L_x_103:
        /* <DEDUP_REMOVED lines=19> */
[----:B------:R-:W-:Y:S01]  /*4e30*/  MOV R20, R14 ;  /* 0x0000000e00147202 */ /* 0x000fe20000000f00 */
[----:B------:R-:W-:Y:S01]  /*4e40*/  IMAD.MOV.U32 R21, RZ, RZ, R15 ;  /* 0x000000ffff157224 */ /* 0x000fe200078e000f */
[----:B------:R-:W-:-:S07]  /*4e50*/  MOV R8, 0x4e70 ;  /* 0x00004e7000087802 */ /* 0x000fce0000000f00 */
[----:B------:R-:W-:Y:S05]  /*4e60*/  CALL.REL.NOINC `($__internal_0_$__cuda_sm20_div_rn_f64_full) ;  /* 0x00000014007c7944 */ /* 0x000fea0003c00000 */
[----:B------:R-:W-:Y:S02]  /*4e70*/  IMAD.MOV.U32 R8, RZ, RZ, R12 ;  /* 0x000000ffff087224 */ /* 0x000fe400078e000c */
[----:B------:R-:W-:-:S07]  /*4e80*/  IMAD.MOV.U32 R9, RZ, RZ, R13 ;  /* 0x000000ffff097224 */ /* 0x000fce00078e000d */
.L_x_106:
[----:B------:R-:W-:Y:S05]  /*4e90*/  BSYNC.RECONVERGENT B2 ;  /* 0x0000000000027941 */ /* 0x000fea0003800200 */
.L_x_105:
        /* <DEDUP_REMOVED lines=23> */
.L_x_108:
[----:B------:R-:W-:Y:S05]  /*5010*/  BSYNC.RECONVERGENT B2 ;  /* 0x0000000000027941 */ /* 0x000fea0003800200 */
.L_x_107:
        /* <DEDUP_REMOVED lines=23> */
.L_x_110:
[----:B------:R-:W-:Y:S05]  /*5190*/  BSYNC.RECONVERGENT B2 ;  /* 0x0000000000027941 */ /* 0x000fea0003800200 */
.L_x_109:
[----:B------:R3:W-:Y:S01]  /*51a0*/  STL.64 [R29+0x18], R8 ;  /* 0x000018081d007387 */ /* 0x0007e20000100a00 */
[----:B------:R-:W-:-:S07]  /*51b0*/  VIADD R0, R0, 0x4 ;  /* 0x0000000400007836 */ /* 0x000fce0000000000 */
.L_x_102:
[----:B------:R-:W-:-:S09]  /*51c0*/  UISETP.NE.AND UP0, UPT, UR6, URZ, UPT ;  /* 0x000000ff0600728c */ /* 0x000fd2000bf05270 */
[----:B------:R-:W-:Y:S05]  /*51d0*/  BRA.U !UP0, `(.L_x_84) ;  /* 0x0000000508487547 */ /* 0x000fea000b800000 */
[----:B01----:R-:W-:-:S05]  /*51e0*/  IMAD.IADD R11, R3, 0x1, R0 ;  /* 0x00000001030b7824 */ /* 0x003fca00078e0200 */
[----:B------:R-:W-:-:S05]  /*51f0*/  LEA R11, R11, UR22, 0x3 ;  /* 0x000000160b0b7c11 */ /* 0x000fca000f8e18ff */
[----:B------:R-:W4:Y:S01]  /*5200*/  LDL.64 R16, [R11] ;  /* 0x000000000b107983 */ /* 0x000f220000100a00 */
[----:B--23--:R-:W0:Y:S01]  /*5210*/  MUFU.RCP64H R9, R15 ;  /* 0x0000000f00097308 */ /* 0x00ce220000001800 */
[----:B------:R-:W-:Y:S01]  /*5220*/  IMAD.MOV.U32 R8, RZ, RZ, 0x1 ;  /* 0x00000001ff087424 */ /* 0x000fe200078e00ff */
[----:B------:R-:W-:Y:S01]  /*5230*/  BSSY.RECONVERGENT B2, `(.L_x_111) ;  /* 0x0000015000027945 */ /* 0x000fe20003800200 */
[----:B------:R-:W-:-:S05]  /*5240*/  IMAD.U32 R10, RZ, RZ, UR6 ;  /* 0x00000006ff0a7e24 */ /* 0x000fca000f8e00ff */
[----:B------:R-:W-:Y:S01]  /*5250*/  ISETP.NE.AND P1, PT, R10, 0x1, PT ;  /* 0x000000010a00780c */ /* 0x000fe20003f25270 */
[----:B0----5:R-:W-:-:S08]  /*5260*/  DFMA R12, -R14, R8, 1 ;  /* 0x3ff000000e0c742b */ /* 0x021fd00000000108 */
[----:B------:R-:W-:-:S08]  /*5270*/  DFMA R12, R12, R12, R12 ;  /* 0x0000000c0c0c722b */ /* 0x000fd0000000000c */
[----:B------:R-:W-:-:S08]  /*5280*/  DFMA R12, R8, R12, R8 ;  /* 0x0000000c080c722b */ /* 0x000fd00000000008 */
[----:B------:R-:W-:-:S08]  /*5290*/  DFMA R8, -R14, R12, 1 ;  /* 0x3ff000000e08742b */ /* 0x000fd0000000010c */
[----:B------:R-:W-:-:S08]  /*52a0*/  DFMA R18, R12, R8, R12 ;  /* 0x000000080c12722b */ /* 0x000fd0000000000c */
[----:B----4-:R-:W-:Y:S01]  /*52b0*/  DMUL R8, R18, R16 ;  /* 0x0000001012087228 */ /* 0x010fe20000000000 */
[----:B------:R-:W-:-:S07]  /*52c0*/  FSETP.GEU.AND P2, PT, |R17|, 6.5827683646048100446e-37, PT ;  /* 0x036000001100780b */ /* 0x000fce0003f4e200 */
[----:B------:R-:W-:-:S08]  /*52d0*/  DFMA R12, -R14, R8, R16 ;  /* 0x000000080e0c722b */ /* 0x000fd00000000110 */
[----:B------:R-:W-:-:S10]  /*52e0*/  DFMA R8, R18, R12, R8 ;  /* 0x0000000c1208722b */ /* 0x000fd40000000008 */
        /* <DEDUP_REMOVED lines=9> */
.L_x_112:
[----:B------:R-:W-:Y:S05]  /*5380*/  BSYNC.RECONVERGENT B2 ;  /* 0x0000000000027941 */ /* 0x000fea0003800200 */
.L_x_111:
[----:B------:R4:W-:Y:S01]  /*5390*/  STL.64 [R11], R8 ;  /* 0x000000080b007387 */ /* 0x0009e20000100a00 */
[----:B------:R-:W-:Y:S05]  /*53a0*/  @!P1 BRA `(.L_x_84) ;  /* 0x0000000000d49947 */ /* 0x000fea0003800000 */
[----:B------:R-:W-:-:S04]  /*53b0*/  IMAD.IADD R0, R3, 0x1, R0 ;  /* 0x0000000103007824 */ /* 0x000fc800078e0200 */
[----:B------:R-:W-:-:S05]  /*53c0*/  IMAD.U32 R0, R0, 0x8, R1 ;  /* 0x0000000800007824 */ /* 0x000fca00078e0001 */
[----:B------:R-:W2:Y:S01]  /*53d0*/  LDL.64 R16, [R0+0x8] ;  /* 0x0000080000107983 */ /* 0x000ea20000100a00 */
[----:B----4-:R-:W0:Y:S01]  /*53e0*/  MUFU.RCP64H R9, R15 ;  /* 0x0000000f00097308 */ /* 0x010e220000001800 */
[----:B------:R-:W-:Y:S01]  /*53f0*/  MOV R8, 0x1 ;  /* 0x0000000100087802 */ /* 0x000fe20000000f00 */
[----:B------:R-:W-:Y:S05]  /*5400*/  BSSY.RECONVERGENT B2, `(.L_x_113) ;  /* 0x0000015000027945 */ /* 0x000fea0003800200 */
        /* <DEDUP_REMOVED lines=8> */
[----:B------:R-:W-:Y:S01]  /*5490*/  DFMA R8, R12, R10, R8 ;  /* 0x0000000a0c08722b */ /* 0x000fe20000000008 */
[----:B------:R-:W-:-:S05]  /*54a0*/  IMAD.U32 R10, RZ, RZ, UR6 ;  /* 0x00000006ff0a7e24 */ /* 0x000fca000f8e00ff */
[----:B------:R-:W-:-:S04]  /*54b0*/  ISETP.NE.AND P1, PT, R10, 0x2, PT ;  /* 0x000000020a00780c */ /* 0x000fc80003f25270 */
[----:B------:R-:W-:-:S05]  /*54c0*/  FFMA R11, RZ, R15, R9 ;  /* 0x0000000fff0b7223 */ /* 0x000fca0000000009 */
[----:B------:R-:W-:-:S13]  /*54d0*/  FSETP.GT.AND P0, PT, |R11|, 1.469367938527859385e-39, PT ;  /* 0x001000000b00780b */ /* 0x000fda0003f04200 */
[----:B------:R-:W-:Y:S05]  /*54e0*/  @P0 BRA P2, `(.L_x_114) ;  /* 0x0000000000180947 */ /* 0x000fea0001000000 */
[----:B------:R-:W-:Y:S01]  /*54f0*/  IMAD.MOV.U32 R20, RZ, RZ, R14 ;  /* 0x000000ffff147224 */ /* 0x000fe200078e000e */
[----:B------:R-:W-:Y:S01]  /*5500*/  MOV R8, 0x5530 ;  /* 0x0000553000087802 */ /* 0x000fe20000000f00 */
[----:B------:R-:W-:-:S07]  /*5510*/  IMAD.MOV.U32 R21, RZ, RZ, R15 ;  /* 0x000000ffff157224 */ /* 0x000fce00078e000f */
[----:B------:R-:W-:Y:S05]  /*5520*/  CALL.REL.NOINC `($__internal_0_$__cuda_sm20_div_rn_f64_full) ;  /* 0x0000000c00cc7944 */ /* 0x000fea0003c00000 */
[----:B------:R-:W-:Y:S02]  /*5530*/  IMAD.MOV.U32 R8, RZ, RZ, R12 ;  /* 0x000000ffff087224 */ /* 0x000fe400078e000c */
[----:B------:R-:W-:-:S07]  /*5540*/  IMAD.MOV.U32 R9, RZ, RZ, R13 ;  /* 0x000000ffff097224 */ /* 0x000fce00078e000d */
.L_x_114:
[----:B------:R-:W-:Y:S05]  /*5550*/  BSYNC.RECONVERGENT B2 ;  /* 0x0000000000027941 */ /* 0x000fea0003800200 */
.L_x_113:
[----:B------:R0:W-:Y:S01]  /*5560*/  STL.64 [R0+0x8], R8 ;  /* 0x0000080800007387 */ /* 0x0001e20000100a00 */
[----:B------:R-:W-:Y:S05]  /*5570*/  @!P1 BRA `(.L_x_84) ;  /* 0x0000000000609947 */ /* 0x000fea0003800000 */
[----:B------:R-:W2:Y:S01]  /*5580*/  LDL.64 R16, [R0+0x10] ;  /* 0x0000100000107983 */ /* 0x000ea20000100a00 */
[----:B0-----:R-:W0:Y:S01]  /*5590*/  MUFU.RCP64H R9, R15 ;  /* 0x0000000f00097308 */ /* 0x001e220000001800 */
        /* <DEDUP_REMOVED lines=20> */
.L_x_116:
[----:B------:R-:W-:Y:S05]  /*56e0*/  BSYNC.RECONVERGENT B2 ;  /* 0x0000000000027941 */ /* 0x000fea0003800200 */
.L_x_115:
[----:B------:R0:W-:Y:S02]  /*56f0*/  STL.64 [R0+0x10], R8 ;  /* 0x0000100800007387 */ /* 0x0001e40000100a00 */
.L_x_84:
[----:B01---5:R-:W-:-:S07]  /*5700*/  IMAD.MOV.U32 R12, RZ, RZ, RZ ;  /* 0x000000ffff0c7224 */ /* 0x023fce00078e00ff */
.L_x_123:
[----:B------:R-:W-:Y:S01]  /*5710*/  ISETP.NE.AND P0, PT, R12, R5, PT ;  /* 0x000000050c00720c */ /* 0x000fe20003f05270 */
[----:B------:R-:W-:-:S12]  /*5720*/  BSSY.RECONVERGENT B1, `(.L_x_117) ;  /* 0x00000b8000017945 */ /* 0x000fd80003800200 */
[----:B0---45:R-:W-:Y:S05]  /*5730*/  @!P0 BRA `(.L_x_118) ;  /* 0x0000000800d88947 */ /* 0x031fea0003800000 */
[----:B------:R-:W-:Y:S01]  /*5740*/  IMAD R14, R12, 0x5, RZ ;  /* 0x000000050c0e7824 */ /* 0x000fe200078e02ff */
[----:B------:R-:W0:Y:S04]  /*5750*/  LDCU UR4, c[0x0][0x398] ;  /* 0x00007300ff0477ac */ /* 0x000e280008000800 */
[----:B------:R-:W-:-:S04]  /*5760*/  IADD3 R0, PT, PT, R14, R5, RZ ;  /* 0x000000050e007210 */ /* 0x000fc80007ffe0ff */
[----:B------:R-:W-:-:S05]  /*5770*/  LEA R0, R0, UR22, 0x3 ;  /* 0x0000001600007c11 */ /* 0x000fca000f8e18ff */
[----:B----4-:R1:W5:Y:S01]  /*5780*/  LDL.64 R10, [R0] ;  /* 0x00000000000a7983 */ /* 0x0103620000100a00 */
[----:B0-----:R-:W-:-:S04]  /*5790*/  UIADD3 UR4, UPT, UPT, UR4, -0x1, URZ ;  /* 0xffffffff04047890 */ /* 0x001fc8000fffe0ff */
[----:B------:R-:W-:-:S03]  /*57a0*/  UISETP.GE.U32.AND UP0, UPT, UR4, 0xf, UPT ;  /* 0x0000000f0400788c */ /* 0x000fc6000bf06070 */
[----:B------:R-:W-:-:S06]  /*57b0*/  UMOV UR4, URZ ;  /* 0x000000ff00047c82 */ /* 0x000fcc0008000000 */
[----:B-1----:R-:W-:Y:S05]  /*57c0*/  BRA.U !UP0, `(.L_x_119) ;  /* 0x0000000508247547 */ /* 0x002fea000b800000 */
[----:B------:R-:W-:-:S05]  /*57d0*/  UMOV UR4, URZ ;  /* 0x000000ff00047c82 */ /* 0x000fca0008000000 */
.L_x_120:
[----:B0-----:R-:W-:Y:S02]  /*57e0*/  VIADD R0, R14, UR4 ;  /* 0x000000040e007c36 */ /* 0x001fe40008000000 */
[----:B--23--:R-:W-:-:S03]  /*57f0*/  VIADD R8, R3, UR4 ;  /* 0x0000000403087c36 */ /* 0x00cfc60008000000 */
[----:B------:R-:W-:Y:S02]  /*5800*/  LEA R0, R0, UR22, 0x3 ;  /* 0x0000001600007c11 */ /* 0x000fe4000f8e18ff */
[----:B------:R-:W-:-:S03]  /*5810*/  LEA R8, R8, UR22, 0x3 ;  /* 0x0000001608087c11 */ /* 0x000fc6000f8e18ff */
[----:B------:R-:W2:Y:S04]  /*5820*/  LDL.64 R16, [R0] ;  /* 0x0000000000107983 */ /* 0x000ea80000100a00 */
[----:B------:R-:W2:Y:S02]  /*5830*/  LDL.64 R18, [R8] ;  /* 0x0000000008127983 */ /* 0x000ea40000100a00 */
[C---:B--2--5:R-:W-:Y:S02]  /*5840*/  DFMA R16, -R10.reuse, R18, R16 ;  /* 0x000000120a10722b */ /* 0x064fe40000000110 */
[----:B------:R-:W2:Y:S05]  /*5850*/  LDL.64 R18, [R0+0x8] ;  /* 0x0000080000127983 */ /* 0x000eaa0000100a00 */
[----:B------:R0:W-:Y:S04]  /*5860*/  STL.64 [R0], R16 ;  /* 0x0000001000007387 */ /* 0x0001e80000100a00 */
[----:B------:R-:W2:Y:S04]  /*5870*/  LDL.64 R20, [R8+0x8] ;  /* 0x0000080008147983 */ /* 0x000ea80000100a00 */
[----:B0-----:R-:W3:Y:S01]  /*5880*/  LDL.64 R16, [R0+0x20] ;  /* 0x0000200000107983 */ /* 0x001ee20000100a00 */
[----:B--2---:R-:W-:-:S03]  /*5890*/  DFMA R18, -R10, R20, R18 ;  /* 0x000000140a12722b */ /* 0x004fc60000000112 */
[----:B------:R-:W2:Y:S04]  /*58a0*/  LDL.64 R20, [R0+0x10] ;  /* 0x0000100000147983 */ /* 0x000ea80000100a00 */
[----:B------:R0:W-:Y:S04]  /*58b0*/  STL.64 [R0+0x8], R18 ;  /* 0x0000081200007387 */ /* 0x0001e80000100a00 */
[----:B------:R-:W2:Y:S04]  /*58c0*/  LDL.64 R22, [R8+0x10] ;  /* 0x0000100008167983 */ /* 0x000ea80000100a00 */
[----:B0-----:R-:W4:Y:S01]  /*58d0*/  LDL.64 R18, [R0+0x28] ;  /* 0x0000280000127983 */ /* 0x001f220000100a00 */
[----:B--2---:R-:W-:-:S03]  /*58e0*/  DFMA R20, -R10, R22, R20 ;  /* 0x000000160a14722b */ /* 0x004fc60000000114 */
[----:B------:R-:W2:Y:S04]  /*58f0*/  LDL.64 R22, [R0+0x18] ;  /* 0x0000180000167983 */ /* 0x000ea80000100a00 */
[----:B------:R0:W-:Y:S04]  /*5900*/  STL.64 [R0+0x10], R20 ;  /* 0x0000101400007387 */ /* 0x0001e80000100a00 */
[----:B------:R-:W2:Y:S04]  /*5910*/  LDL.64 R24, [R8+0x18] ;  /* 0x0000180008187983 */ /* 0x000ea80000100a00 */
[----:B0-----:R-:W4:Y:S01]  /*5920*/  LDL.64 R20, [R0+0x30] ;  /* 0x0000300000147983 */ /* 0x001f220000100a00 */
[----:B--2---:R-:W-:-:S07]  /*5930*/  DFMA R22, -R10, R24, R22 ;  /* 0x000000180a16722b */ /* 0x004fce0000000116 */
[----:B------:R0:W-:Y:S04]  /*5940*/  STL.64 [R0+0x18], R22 ;  /* 0x0000181600007387 */ /* 0x0001e80000100a00 */
[----:B------:R-:W3:Y:S04]  /*5950*/  LDL.64 R24, [R8+0x20] ;  /* 0x0000200008187983 */ /* 0x000ee80000100a00 */
[----:B0-----:R-:W2:Y:S01]  /*5960*/  LDL.64 R22, [R0+0x38] ;  /* 0x0000380000167983 */ /* 0x001ea20000100a00 */
[----:B---3--:R-:W-:-:S07]  /*5970*/  DFMA R16, -R10, R24, R16 ;  /* 0x000000180a10722b */ /* 0x008fce0000000110 */
[----:B------:R0:W-:Y:S04]  /*5980*/  STL.64 [R0+0x20], R16 ;  /* 0x0000201000007387 */ /* 0x0001e80000100a00 */
[----:B------:R-:W4:Y:S04]  /*5990*/  LDL.64 R24, [R8+0x28] ;  /* 0x0000280008187983 */ /* 0x000f280000100a00 */
[----:B0-----:R-:W3:Y:S01]  /*59a0*/  LDL.64 R16, [R0+0x40] ;  /* 0x0000400000107983 */ /* 0x001ee20000100a00 */
[----:B----4-:R-:W-:-:S07]  /*59b0*/  DFMA R18, -R10, R24, R18 ;  /* 0x000000180a12722b */ /* 0x010fce0000000112 */
[----:B------:R0:W-:Y:S04]  /*59c0*/  STL.64 [R0+0x28], R18 ;  /* 0x0000281200007387 */ /* 0x0001e80000100a00 */
[----:B------:R-:W4:Y:S04]  /*59d0*/  LDL.64 R24, [R8+0x30] ;  /* 0x0000300008187983 */ /* 0x000f280000100a00 */
[----:B0-----:R-:W3:Y:S01]  /*59e0*/  LDL.64 R18, [R0+0x48] ;  /* 0x0000480000127983 */ /* 0x001ee20000100a00 */
[----:B----4-:R-:W-:-:S07]  /*59f0*/  DFMA R20, -R10, R24, R20 ;  /* 0x000000180a14722b */ /* 0x010fce0000000114 */
        /* <DEDUP_REMOVED lines=21> */
[----:B------:R-:W2:Y:S04]  /*5b50*/  LDL.64 R24, [R8+0x60] ;  /* 0x0000600008187983 */ /* 0x000ea80000100a00 */
[----:B0-----:R-:W4:Y:S01]  /*5b60*/  LDL.64 R22, [R0+0x78] ;  /* 0x0000780000167983 */ /* 0x001f220000100a00 */
[----:B--2---:R-:W-:-:S07]  /*5b70*/  DFMA R16, -R10, R24, R16 ;  /* 0x000000180a10722b */ /* 0x004fce0000000110 */
[----:B------:R0:W-:Y:S04]  /*5b80*/  STL.64 [R0+0x60], R16 ;  /* 0x0000601000007387 */ /* 0x0001e80000100a00 */
[----:B------:R-:W3:Y:S02]  /*5b90*/  LDL.64 R24, [R8+0x68] ;  /* 0x0000680008187983 */ /* 0x000ee40000100a00 */
[----:B---3--:R-:W-:-:S07]  /*5ba0*/  DFMA R18, -R10, R24, R18 ;  /* 0x000000180a12722b */ /* 0x008fce0000000112 */
[----:B------:R0:W-:Y:S04]  /*5bb0*/  STL.64 [R0+0x68], R18 ;  /* 0x0000681200007387 */ /* 0x0001e80000100a00 */
[----:B------:R-:W4:Y:S02]  /*5bc0*/  LDL.64 R24, [R8+0x70] ;  /* 0x0000700008187983 */ /* 0x000f240000100a00 */
[----:B----4-:R-:W-:-:S07]  /*5bd0*/  DFMA R20, -R10, R24, R20 ;  /* 0x000000180a14722b */ /* 0x010fce0000000114 */
[----:B------:R0:W-:Y:S04]  /*5be0*/  STL.64 [R0+0x70], R20 ;  /* 0x0000701400007387 */ /* 0x0001e80000100a00 */
[----:B------:R-:W2:Y:S01]  /*5bf0*/  LDL.64 R24, [R8+0x78] ;  /* 0x0000780008187983 */ /* 0x000ea20000100a00 */
[----:B------:R-:W-:-:S04]  /*5c00*/  UIADD3 UR4, UPT, UPT, UR4, 0x10, URZ ;  /* 0x0000001004047890 */ /* 0x000fc8000fffe0ff */
[----:B------:R-:W-:Y:S01]  /*5c10*/  UISETP.NE.AND UP0, UPT, UR4, UR5, UPT ;  /* 0x000000050400728c */ /* 0x000fe2000bf05270 */
[----:B--2---:R-:W-:-:S07]  /*5c20*/  DFMA R22, -R10, R24, R22 ;  /* 0x000000180a16722b */ /* 0x004fce0000000116 */
[----:B------:R0:W-:Y:S01]  /*5c30*/  STL.64 [R0+0x78], R22 ;  /* 0x0000781600007387 */ /* 0x0001e20000100a00 */
[----:B------:R-:W-:Y:S05]  /*5c40*/  BRA.U UP0, `(.L_x_120) ;  /* 0xfffffff900e47547 */ /* 0x000fea000b83ffff */
[----:B------:R-:W-:-:S05]  /*5c50*/  UMOV UR4, UR5 ;  /* 0x0000000500047c82 */ /* 0x000fca0008000000 */
.L_x_119:
[----:B------:R-:W-:-:S09]  /*5c60*/  UISETP.NE.AND UP0, UPT, UR7, URZ, UPT ;  /* 0x000000ff0700728c */ /* 0x000fd2000bf05270 */
[----:B------:R-:W-:Y:S05]  /*5c70*/  BRA.U !UP0, `(.L_x_118) ;  /* 0x0000000508887547 */ /* 0x000fea000b800000 */
[----:B------:R-:W-:Y:S02]  /*5c80*/  UIADD3 UR10, UPT, UPT, UR7, -0x1, URZ ;  /* 0xffffffff070a7890 */ /* 0x000fe4000fffe0ff */
[----:B------:R-:W-:Y:S02]  /*5c90*/  UISETP.NE.AND UP1, UPT, UR14, URZ, UPT ;  /* 0x000000ff0e00728c */ /* 0x000fe4000bf25270 */
[----:B------:R-:W-:-:S09]  /*5ca0*/  UISETP.GE.U32.AND UP0, UPT, UR10, 0x7, UPT ;  /* 0x000000070a00788c */ /* 0x000fd2000bf06070 */
[----:B------:R-:W-:Y:S05]  /*5cb0*/  BRA.U !UP0, `(.L_x_121) ;  /* 0x0000000108a47547 */ /* 0x000fea000b800000 */
[----:B--23--:R-:W-:Y:S02]  /*5cc0*/  VIADD R8, R3, UR4 ;  /* 0x0000000403087c36 */ /* 0x00cfe40008000000 */
[----:B0-----:R-:W-:-:S03]  /*5cd0*/  VIADD R0, R14, UR4 ;  /* 0x000000040e007c36 */ /* 0x001fc60008000000 */
[----:B------:R-:W-:Y:S02]  /*5ce0*/  LEA R13, R8, UR22, 0x3 ;  /* 0x00000016080d7c11 */ /* 0x000fe4000f8e18ff */
[----:B------:R-:W-:-:S03]  /*5cf0*/  LEA R9, R0, UR22, 0x3 ;  /* 0x0000001600097c11 */ /* 0x000fc6000f8e18ff */
[----:B------:R-:W2:Y:S04]  /*5d00*/  LDL.64 R18, [R13] ;  /* 0x000000000d127983 */ /* 0x000ea80000100a00 */
[----:B------:R-:W2:Y:S01]  /*5d10*/  LDL.64 R16, [R9] ;  /* 0x0000000009107983 */ /* 0x000ea20000100a00 */
[----:B------:R-:W-:Y:S01]  /*5d20*/  IADD3 R0, PT, PT, R3, UR4, RZ ;  /* 0x0000000403007c10 */ /* 0x000fe2000fffe0ff */
[----:B------:R-:W-:-:S04]  /*5d30*/  VIADD R8, R14, UR4 ;  /* 0x000000040e087c36 */ /* 0x000fc80008000000 */
[--C-:B------:R-:W-:Y:S02]  /*5d40*/  IMAD.U32 R8, R8, 0x8, R1.reuse ;  /* 0x0000000808087824 */ /* 0x100fe400078e0001 */
[----:B------:R-:W-:Y:S01]  /*5d50*/  IMAD.U32 R0, R0, 0x8, R1 ;  /* 0x0000000800007824 */ /* 0x000fe200078e0001 */
[----:B--2--5:R-:W-:-:S07]  /*5d60*/  DFMA R16, -R10, R18, R16 ;  /* 0x000000120a10722b */ /* 0x024fce0000000110 */
[----:B------:R0:W-:Y:S04]  /*5d70*/  STL.64 [R9], R16 ;  /* 0x0000001009007387 */ /* 0x0001e80000100a00 */
[----:B------:R-:W2:Y:S04]  /*5d80*/  LDL.64 R18, [R8+0x8] ;  /* 0x0000080008127983 */ /* 0x000ea80000100a00 */
        /* <DEDUP_REMOVED lines=18> */
[----:B------:R-:W4:Y:S02]  /*5eb0*/  LDL.64 R24, [R0+0x28] ;  /* 0x0000280000187983 */ /* 0x000f240000100a00 */
[----:B----4-:R-:W-:-:S07]  /*5ec0*/  DFMA R18, -R10, R24, R18 ;  /* 0x000000180a12722b */ /* 0x010fce0000000112 */
[----:B------:R1:W-:Y:S04]  /*5ed0*/  STL.64 [R8+0x28], R18 ;  /* 0x0000281208007387 */ /* 0x0003e80000100a00 */
[----:B------:R-:W3:Y:S02]  /*5ee0*/  LDL.64 R24, [R0+0x30] ;  /* 0x0000300000187983 */ /* 0x000ee40000100a00 */
[----:B---3--:R-:W-:-:S07]  /*5ef0*/  DFMA R20, -R10, R24, R20 ;  /* 0x000000180a14722b */ /* 0x008fce0000000114 */
[----:B------:R1:W-:Y:S04]  /*5f00*/  STL.64 [R8+0x30], R20 ;  /* 0x0000301408007387 */ /* 0x0003e80000100a00 */
[----:B------:R-:W2:Y:S01]  /*5f10*/  LDL.64 R24, [R0+0x38] ;  /* 0x0000380000187983 */ /* 0x000ea20000100a00 */
[----:B------:R-:W-:Y:S01]  /*5f20*/  UIADD3 UR4, UPT, UPT, UR4, 0x8, URZ ;  /* 0x0000000804047890 */ /* 0x000fe2000fffe0ff */
[----:B--2---:R-:W-:-:S07]  /*5f30*/  DFMA R22, -R10, R24, R22 ;  /* 0x000000180a16722b */ /* 0x004fce0000000116 */
[----:B------:R1:W-:Y:S04]  /*5f40*/  STL.64 [R8+0x38], R22 ;  /* 0x0000381608007387 */ /* 0x0003e80000100a00 */
.L_x_121:
[----:B------:R-:W-:Y:S05]  /*5f50*/  BRA.U !UP1, `(.L_x_118) ;  /* 0x0000000109d07547 */ /* 0x000fea000b800000 */
[----:B------:R-:W-:Y:S02]  /*5f60*/  UIADD3 UR10, UPT, UPT, UR14, -0x1, URZ ;  /* 0xffffffff0e0a7890 */ /* 0x000fe4000fffe0ff */
[----:B------:R-:W-:Y:S02]  /*5f70*/  UISETP.NE.AND UP1, UPT, UR6, URZ, UPT ;  /* 0x000000ff0600728c */ /* 0x000fe4000bf25270 */
[----:B------:R-:W-:-:S09]  /*5f80*/  UISETP.GE.U32.AND UP0, UPT, UR10, 0x3, UPT ;  /* 0x000000030a00788c */ /* 0x000fd2000bf06070 */
[----:B------:R-:W-:Y:S05]  /*5f90*/  BRA.U !UP0, `(.L_x_122) ;  /* 0x00000001085c7547 */ /* 0x000fea000b800000 */
[----:B-123--:R-:W-:Y:S02]  /*5fa0*/  VIADD R8, R3, UR4 ;  /* 0x0000000403087c36 */ /* 0x00efe40008000000 */
[----:B0-----:R-:W-:-:S03]  /*5fb0*/  VIADD R0, R14, UR4 ;  /* 0x000000040e007c36 */ /* 0x001fc60008000000 */
[----:B------:R-:W-:Y:S02]  /*5fc0*/  LEA R15, R8, UR22, 0x3 ;  /* 0x00000016080f7c11 */ /* 0x000fe4000f8e18ff */
[----:B------:R-:W-:-:S03]  /*5fd0*/  LEA R13, R0, UR22, 0x3 ;  /* 0x00000016000d7c11 */ /* 0x000fc6000f8e18ff */
[----:B------:R-:W2:Y:S04]  /*5fe0*/  LDL.64 R18, [R15] ;  /* 0x000000000f127983 */ /* 0x000ea80000100a00 */
[----:B------:R-:W2:Y:S01]  /*5ff0*/  LDL.64 R16, [R13] ;  /* 0x000000000d107983 */ /* 0x000ea20000100a00 */
[----:B------:R-:W-:Y:S01]  /*6000*/  LEA R25, R0, R1, 0x3 ;  /* 0x0000000100197211 */ /* 0x000fe200078e18ff */
[----:B------:R-:W-:Y:S01]  /*6010*/  IMAD.U32 R0, R8, 0x8, R1 ;  /* 0x0000000808007824 */ /* 0x000fe200078e0001 */
[----:B--2--5:R-:W-:-:S07]  /*6020*/  DFMA R16, -R10, R18, R16 ;  /* 0x000000120a10722b */ /* 0x024fce0000000110 */
[----:B------:R4:W-:Y:S04]  /*6030*/  STL.64 [R13], R16 ;  /* 0x000000100d007387 */ /* 0x0009e80000100a00 */
[----:B------:R-:W2:Y:S04]  /*6040*/  LDL.64 R8, [R25+0x8] ;  /* 0x0000080019087983 */ /* 0x000ea80000100a00 */
[----:B------:R-:W2:Y:S02]  /*6050*/  LDL.64 R18, [R0+0x8] ;  /* 0x0000080000127983 */ /* 0x000ea40000100a00 */
[----:B--2---:R-:W-:-:S02]  /*6060*/  DFMA R8, -R10, R18, R8 ;  /* 0x000000120a08722b */ /* 0x004fc40000000108 */
[----:B------:R-:W2:Y:S05]  /*6070*/  LDL.64 R18, [R25+0x10] ;  /* 0x0000100019127983 */ /* 0x000eaa0000100a00 */
[----:B------:R4:W-:Y:S04]  /*6080*/  STL.64 [R25+0x8], R8 ;  /* 0x0000080819007387 */ /* 0x0009e80000100a00 */
[----:B------:R-:W2:Y:S02]  /*6090*/  LDL.64 R20, [R0+0x10] ;  /* 0x0000100000147983 */ /* 0x000ea40000100a00 */
[----:B--2---:R-:W-:-:S02]  /*60a0*/  DFMA R18, -R10, R20, R18 ;  /* 0x000000140a12722b */ /* 0x004fc40000000112 */
[----:B------:R-:W2:Y:S05]  /*60b0*/  LDL.64 R20, [R25+0x18] ;  /* 0x0000180019147983 */ /* 0x000eaa0000100a00 */
[----:B------:R4:W-:Y:S04]  /*60c0*/  STL.64 [R25+0x10], R18 ;  /* 0x0000101219007387 */ /* 0x0009e80000100a00 */
[----:B------:R-:W2:Y:S01]  /*60d0*/  LDL.64 R22, [R0+0x18] ;  /* 0x0000180000167983 */ /* 0x000ea20000100a00 */
[----:B------:R-:W-:Y:S01]  /*60e0*/  UIADD3 UR4, UPT, UPT, UR4, 0x4, URZ ;  /* 0x0000000404047890 */ /* 0x000fe2000fffe0ff */
[----:B--2---:R-:W-:-:S07]  /*60f0*/  DFMA R20, -R10, R22, R20 ;  /* 0x000000160a14722b */ /* 0x004fce0000000114 */
[----:B------:R4:W-:Y:S04]  /*6100*/  STL.64 [R25+0x18], R20 ;  /* 0x0000181419007387 */ /* 0x0009e80000100a00 */
.L_x_122:
[----:B------:R-:W-:Y:S05]  /*6110*/  BRA.U !UP1, `(.L_x_118) ;  /* 0x0000000109607547 */ /* 0x000fea000b800000 */
[----:B-1234-:R-:W-:Y:S02]  /*6120*/  VIADD R8, R3, UR4 ;  /* 0x0000000403087c36 */ /* 0x01efe40008000000 */
[----:B0-----:R-:W-:-:S03]  /*6130*/  VIADD R0, R14, UR4 ;  /* 0x000000040e007c36 */ /* 0x001fc60008000000 */
[----:B------:R-:W-:Y:S02]  /*6140*/  LEA R16, R8, UR22, 0x3 ;  /* 0x0000001608107c11 */ /* 0x000fe4000f8e18ff */
[----:B------:R-:W-:-:S04]  /*6150*/  LEA R13, R0, UR22, 0x3 ;  /* 0x00000016000d7c11 */ /* 0x000fc8000f8e18ff */
[----:B------:R-:W2:Y:S04]  /*6160*/  LDL.64 R16, [R16] ;  /* 0x0000000010107983 */ /* 0x000ea80000100a00 */
[----:B------:R-:W2:Y:S01]  /*6170*/  LDL.64 R8, [R13] ;  /* 0x000000000d087983 */ /* 0x000ea20000100a00 */
[----:B------:R-:W-:Y:S01]  /*6180*/  UISETP.NE.AND UP0, UPT, UR6, 0x1, UPT ;  /* 0x000000010600788c */ /* 0x000fe2000bf05270 */
[----:B--2--5:R-:W-:-:S07]  /*6190*/  DFMA R8, -R10, R16, R8 ;  /* 0x000000100a08722b */ /* 0x024fce0000000108 */
[----:B------:R0:W-:Y:S01]  /*61a0*/  STL.64 [R13], R8 ;  /* 0x000000080d007387 */ /* 0x0001e20000100a00 */
[----:B------:R-:W-:Y:S05]  /*61b0*/  BRA.U !UP0, `(.L_x_118) ;  /* 0x0000000108387547 */ /* 0x000fea000b800000 */
[----:B------:R-:W-:Y:S01]  /*61c0*/  IADD3 R0, PT, PT, R3, UR4, RZ ;  /* 0x0000000403007c10 */ /* 0x000fe2000fffe0ff */
[----:B0-----:R-:W-:-:S04]  /*61d0*/  VIADD R8, R14, UR4 ;  /* 0x000000040e087c36 */ /* 0x001fc80008000000 */
[--C-:B------:R-:W-:Y:S02]  /*61e0*/  IMAD.U32 R13, R8, 0x8, R1.reuse ;  /* 0x00000008080d7824 */ /* 0x100fe400078e0001 */
[----:B------:R-:W-:-:S03]  /*61f0*/  IMAD.U32 R0, R0, 0x8, R1 ;  /* 0x0000000800007824 */ /* 0x000fc600078e0001 */
[----:B------:R-:W2:Y:S04]  /*6200*/  LDL.64 R8, [R13+0x8] ;  /* 0x000008000d087983 */ /* 0x000ea80000100a00 */
[----:B------:R-:W2:Y:S01]  /*6210*/  LDL.64 R14, [R0+0x8] ;  /* 0x00000800000e7983 */ /* 0x000ea20000100a00 */
[----:B------:R-:W-:Y:S01]  /*6220*/  UISETP.NE.AND UP0, UPT, UR6, 0x2, UPT ;  /* 0x000000020600788c */ /* 0x000fe2000bf05270 */
[----:B--2---:R-:W-:-:S07]  /*6230*/  DFMA R8, -R10, R14, R8 ;  /* 0x0000000e0a08722b */ /* 0x004fce0000000108 */
[----:B------:R0:W-:Y:S01]  /*6240*/  STL.64 [R13+0x8], R8 ;  /* 0x000008080d007387 */ /* 0x0001e20000100a00 */
[----:B------:R-:W-:Y:S05]  /*6250*/  BRA.U !UP0, `(.L_x_118) ;  /* 0x0000000108107547 */ /* 0x000fea000b800000 */
[----:B------:R-:W2:Y:S04]  /*6260*/  LDL.64 R14, [R0+0x10] ;  /* 0x00001000000e7983 */ /* 0x000ea80000100a00 */
[----:B0-----:R-:W2:Y:S02]  /*6270*/  LDL.64 R8, [R13+0x10] ;  /* 0x000010000d087983 */ /* 0x001ea40000100a00 */
[----:B--2---:R-:W-:-:S07]  /*6280*/  DFMA R8, -R10, R14, R8 ;  /* 0x0000000e0a08722b */ /* 0x004fce0000000108 */
[----:B------:R0:W-:Y:S04]  /*6290*/  STL.64 [R13+0x10], R8 ;  /* 0x000010080d007387 */ /* 0x0001e80000100a00 */
.L_x_118:
[----:B------:R-:W-:Y:S05]  /*62a0*/  BSYNC.RECONVERGENT B1 ;  /* 0x0000000000017941 */ /* 0x000fea0003800200 */
.L_x_117:
[----:B------:R-:W1:Y:S01]  /*62b0*/  LDCU UR4, c[0x0][0x398] ;  /* 0x00007300ff0477ac */ /* 0x000e620008000800 */
[----:B------:R-:W-:-:S05]  /*62c0*/  VIADD R12, R12, 0x1 ;  /* 0x000000010c0c7836 */ /* 0x000fca0000000000 */
[----:B-1----:R-:W-:-:S13]  /*62d0*/  ISETP.NE.AND P0, PT, R12, UR4, PT ;  /* 0x000000040c007c0c */ /* 0x002fda000bf05270 */
[----:B------:R-:W-:Y:S05]  /*62e0*/  @P0 BRA `(.L_x_123) ;  /* 0xfffffff400080947 */ /* 0x000fea000383ffff */
[----:B------:R-:W-:Y:S01]  /*62f0*/  VIADD R5, R5, 0x1 ;  /* 0x0000000105057836 */ /* 0x000fe20000000000 */
[----:B------:R-:W-:Y:S01]  /*6300*/  IADD3 R2, PT, PT, R2, 0x1, RZ ;  /* 0x0000000102027810 */ /* 0x000fe20007ffe0ff */
[----:B------:R-:W-:-:S03]  /*6310*/  VIADD R4, R4, 0x1 ;  /* 0x0000000104047836 */ /* 0x000fc60000000000 */
[----:B------:R-:W-:-:S13]  /*6320*/  ISETP.NE.AND P0, PT, R5, UR4, PT ;  /* 0x0000000405007c0c */ /* 0x000fda000bf05270 */
[----:B------:R-:W-:Y:S05]  /*6330*/  @P0 BRA `(.L_x_124) ;  /* 0xffffffa400ec0947 */ /* 0x000fea000383ffff */
.L_x_29:
[----:B------:R-:W1:Y:S02]  /*6340*/  LDCU.64 UR10, c[0x0][0x390] ;  /* 0x00007200ff0a77ac */ /* 0x000e640008000a00 */
[----:B-1----:R-:W-:-:S04]  /*6350*/  LEA R2, P0, R7, UR10, 0x2 ;  /* 0x0000000a07027c11 */ /* 0x002fc8000f8010ff */
[----:B------:R-:W-:-:S05]  /*6360*/  LEA.HI.X R3, R7, UR11, R6, 0x2, P0 ;  /* 0x0000000b07037c11 */ /* 0x000fca00080f1406 */
[----:B------:R1:W-:Y:S01]  /*6370*/  STG.E desc[UR12][R2.64], RZ ;  /* 0x000000ff02007986 */ /* 0x0003e2000c10190c */
[----:B------:R-:W-:Y:S05]  /*6380*/  BRA `(.L_x_125) ;  /* 0x0000000000147947 */ /* 0x000fea0003800000 */
.L_x_49:
[----:B------:R-:W1:Y:S01]  /*6390*/  LDCU.64 UR10, c[0x0][0x390] ;  /* 0x00007200ff0a77ac */ /* 0x000e620008000a00 */
[----:B------:R-:W-:Y:S01]  /*63a0*/  IMAD.MOV.U32 R5, RZ, RZ, 0x1 ;  /* 0x00000001ff057424 */ /* 0x000fe200078e00ff */
[----:B-1----:R-:W-:-:S04]  /*63b0*/  LEA R2, P0, R7, UR10, 0x2 ;  /* 0x0000000a07027c11 */ /* 0x002fc8000f8010ff */
[----:B------:R-:W-:-:S05]  /*63c0*/  LEA.HI.X R3, R7, UR11, R6, 0x2, P0 ;  /* 0x0000000b07037c11 */ /* 0x000fca00080f1406 */
[----:B------:R1:W-:Y:S04]  /*63d0*/  STG.E desc[UR12][R2.64], R5 ;  /* 0x0000000502007986 */ /* 0x0003e8000c10190c */
.L_x_125:
[----:B------:R-:W-:Y:S05]  /*63e0*/  BSYNC.RECONVERGENT B0 ;  /* 0x0000000000007941 */ /* 0x000fea0003800200 */
.L_x_28:
[----:B0-----:R-:W-:Y:S01]  /*63f0*/  MOV R0, 0x8 ;  /* 0x0000000800007802 */ /* 0x001fe20000000f00 */
[----:B------:R-:W-:Y:S02]  /*6400*/  IMAD.U32 R4, RZ, RZ, UR8 ;  /* 0x00000008ff047e24 */ /* 0x000fe4000f8e00ff */
[----:B-1----:R-:W-:Y:S01]  /*6410*/  IMAD.U32 R5, RZ, RZ, UR9 ;  /* 0x00000009ff057e24 */ /* 0x002fe2000f8e00ff */
[----:B------:R0:W1:Y:S06]  /*6420*/  LDC.64 R2, c[0x4][R0] ;  /* 0x0100000000027b82 */ /* 0x00006c0000000a00 */
[----:B----4-:R-:W-:-:S07]  /*6430*/  LEPC R20, `(.L_x_126) ;  /* 0x000000001014794e */ /* 0x010fce0000000000 */
[----:B0123-5:R-:W-:Y:S05]  /*6440*/  CALL.ABS.NOINC R2 ;  /* 0x0000000002007343 */ /* 0x02ffea0003c00000 */
.L_x_126:
[----:B------:R-:W-:Y:S05]  /*6450*/  EXIT ;  /* 0x000000000000794d */ /* 0x000fea0003800000 */
        .weak           $__internal_0_$__cuda_sm20_div_rn_f64_full
        .type           $__internal_0_$__cuda_sm20_div_rn_f64_full,@function
        .size           $__internal_0_$__cuda_sm20_div_rn_f64_full,(.L_x_143 - $__internal_0_$__cuda_sm20_div_rn_f64_full)
$__internal_0_$__cuda_sm20_div_rn_f64_full:
[----:B------:R-:W-:Y:S01]  /*6460*/  FSETP.GEU.AND P3, PT, |R17|, 1.469367938527859385e-39, PT ;  /* 0x001000001100780b */ /* 0x000fe20003f6e200 */
[----:B------:R-:W-:Y:S01]  /*6470*/  IMAD.MOV.U32 R12, RZ, RZ, R16 ;  /* 0x000000ffff0c7224 */ /* 0x000fe200078e0010 */
[C---:B------:R-:W-:Y:S01]  /*6480*/  FSETP.GEU.AND P0, PT, |R21|.reuse, 1.469367938527859385e-39, PT ;  /* 0x001000001500780b */ /* 0x040fe20003f0e200 */
[----:B------:R-:W-:Y:S01]  /*6490*/  IMAD.MOV.U32 R22, RZ, RZ, 0x1 ;  /* 0x00000001ff167424 */ /* 0x000fe200078e00ff */
[----:B------:R-:W-:Y:S01]  /*64a0*/  LOP3.LUT R18, R21, 0x800fffff, RZ, 0xc0, !PT ;  /* 0x800fffff15127812 */ /* 0x000fe200078ec0ff */
[----:B------:R-:W-:Y:S01]  /*64b0*/  BSSY.RECONVERGENT B1, `(.L_x_127) ;  /* 0x0000052000017945 */ /* 0x000fe20003800200 */
[----:B------:R-:W-:Y:S02]  /*64c0*/  LOP3.LUT R9, R17, 0x7ff00000, RZ, 0xc0, !PT ;  /* 0x7ff0000011097812 */ /* 0x000fe400078ec0ff */
[----:B------:R-:W-:Y:S02]  /*64d0*/  LOP3.LUT R19, R18, 0x3ff00000, RZ, 0xfc, !PT ;  /* 0x3ff0000012137812 */ /* 0x000fe400078efcff */
[----:B------:R-:W-:-:S02]  /*64e0*/  MOV R18, R20 ;  /* 0x0000001400127202 */ /* 0x000fc40000000f00 */
[C---:B------:R-:W-:Y:S01]  /*64f0*/  LOP3.LUT R28, R21.reuse, 0x7ff00000, RZ, 0xc0, !PT ;  /* 0x7ff00000151c7812 */ /* 0x040fe200078ec0ff */
[----:B------:R-:W-:Y:S01]  /*6500*/  @!P3 IMAD.MOV.U32 R24, RZ, RZ, RZ ;  /* 0x000000ffff18b224 */ /* 0x000fe200078e00ff */
[----:B------:R-:W-:Y:S01]  /*6510*/  @!P3 LOP3.LUT R10, R21, 0x7ff00000, RZ, 0xc0, !PT ;  /* 0x7ff00000150ab812 */ /* 0x000fe200078ec0ff */
[----:B------:R-:W-:Y:S01]  /*6520*/  @!P0 DMUL R18, R20, 8.98846567431157953865e+307 ;  /* 0x7fe0000014128828 */ /* 0x000fe20000000000 */
[C---:B------:R-:W-:Y:S02]  /*6530*/  ISETP.GE.U32.AND P2, PT, R9.reuse, R28, PT ;  /* 0x0000001c0900720c */ /* 0x040fe40003f46070 */
[----:B------:R-:W-:Y:S01]  /*6540*/  @!P3 ISETP.GE.U32.AND P4, PT, R9, R10, PT ;  /* 0x0000000a0900b20c */ /* 0x000fe20003f86070 */
[----:B------:R-:W-:Y:S02]  /*6550*/  IMAD.MOV.U32 R10, RZ, RZ, 0x1ca00000 ;  /* 0x1ca00000ff0a7424 */ /* 0x000fe400078e00ff */
[----:B------:R-:W0:Y:S03]  /*6560*/  MUFU.RCP64H R23, R19 ;  /* 0x0000001300177308 */ /* 0x000e260000001800 */
[----:B------:R-:W-:-:S02]  /*6570*/  @!P3 SEL R25, R10, 0x63400000, !P4 ;  /* 0x634000000a19b807 */ /* 0x000fc40006000000 */
[----:B------:R-:W-:Y:S02]  /*6580*/  SEL R13, R10, 0x63400000, !P2 ;  /* 0x634000000a0d7807 */ /* 0x000fe40005000000 */
[--C-:B------:R-:W-:Y:S02]  /*6590*/  @!P3 LOP3.LUT R25, R25, 0x80000000, R17.reuse, 0xf8, !PT ;  /* 0x800000001919b812 */ /* 0x100fe400078ef811 */
[----:B------:R-:W-:Y:S02]  /*65a0*/  LOP3.LUT R13, R13, 0x800fffff, R17, 0xf8, !PT ;  /* 0x800fffff0d0d7812 */ /* 0x000fe400078ef811 */
[----:B------:R-:W-:Y:S02]  /*65b0*/  @!P3 LOP3.LUT R25, R25, 0x100000, RZ, 0xfc, !PT ;  /* 0x001000001919b812 */ /* 0x000fe400078efcff */
[----:B------:R-:W-:-:S04]  /*65c0*/  @!P0 LOP3.LUT R28, R19, 0x7ff00000, RZ, 0xc0, !PT ;  /* 0x7ff00000131c8812 */ /* 0x000fc800078ec0ff */
[----:B------:R-:W-:Y:S02]  /*65d0*/  @!P3 DFMA R12, R12, 2, -R24 ;  /* 0x400000000c0cb82b */ /* 0x000fe40000000818 */
[----:B0-----:R-:W-:-:S08]  /*65e0*/  DFMA R24, R22, -R18, 1 ;  /* 0x3ff000001618742b */ /* 0x001fd00000000812 */
[----:B------:R-:W-:-:S08]  /*65f0*/  DFMA R24, R24, R24, R24 ;  /* 0x000000181818722b */ /* 0x000fd00000000018 */
[----:B------:R-:W-:-:S08]  /*6600*/  DFMA R22, R22, R24, R22 ;  /* 0x000000181616722b */ /* 0x000fd00000000016 */
[----:B------:R-:W-:-:S08]  /*6610*/  DFMA R24, R22, -R18, 1 ;  /* 0x3ff000001618742b */ /* 0x000fd00000000812 */
[----:B------:R-:W-:-:S08]  /*6620*/  DFMA R22, R22, R24, R22 ;  /* 0x000000181616722b */ /* 0x000fd00000000016 */
[----:B------:R-:W-:-:S08]  /*6630*/  DMUL R24, R22, R12 ;  /* 0x0000000c16187228 */ /* 0x000fd00000000000 */
[----:B------:R-:W-:-:S08]  /*6640*/  DFMA R26, R24, -R18, R12 ;  /* 0x80000012181a722b */ /* 0x000fd0000000000c */
[----:B------:R-:W-:Y:S01]  /*6650*/  DFMA R26, R22, R26, R24 ;  /* 0x0000001a161a722b */ /* 0x000fe20000000018 */
[----:B------:R-:W-:Y:S02]  /*6660*/  MOV R25, R9 ;  /* 0x0000000900197202 */ /* 0x000fe40000000f00 */
[----:B------:R-:W-:-:S05]  /*6670*/  @!P3 LOP3.LUT R25, R13, 0x7ff00000, RZ, 0xc0, !PT ;  /* 0x7ff000000d19b812 */ /* 0x000fca00078ec0ff */
[----:B------:R-:W-:-:S05]  /*6680*/  VIADD R22, R25, 0xffffffff ;  /* 0xffffffff19167836 */ /* 0x000fca0000000000 */
[----:B------:R-:W-:Y:S01]  /*6690*/  ISETP.GT.U32.AND P0, PT, R22, 0x7feffffe, PT ;  /* 0x7feffffe1600780c */ /* 0x000fe20003f04070 */
[----:B------:R-:W-:-:S05]  /*66a0*/  VIADD R22, R28, 0xffffffff ;  /* 0xffffffff1c167836 */ /* 0x000fca0000000000 */
[----:B------:R-:W-:-:S13]  /*66b0*/  ISETP.GT.U32.OR P0, PT, R22, 0x7feffffe, P0 ;  /* 0x7feffffe1600780c */ /* 0x000fda0000704470 */
[----:B------:R-:W-:Y:S05]  /*66c0*/  @P0 BRA `(.L_x_128) ;  /* 0x00000000006c0947 */ /* 0x000fea0003800000 */
[----:B------:R-:W-:-:S04]  /*66d0*/  LOP3.LUT R22, R21, 0x7ff00000, RZ, 0xc0, !PT ;  /* 0x7ff0000015167812 */ /* 0x000fc800078ec0ff */
[CC--:B------:R-:W-:Y:S02]  /*66e0*/  VIADDMNMX R16, R9.reuse, -R22.reuse, 0xb9600000, !PT ;  /* 0xb960000009107446 */ /* 0x0c0fe40007800916 */
[----:B------:R-:W-:Y:S02]  /*66f0*/  ISETP.GE.U32.AND P0, PT, R9, R22, PT ;  /* 0x000000160900720c */ /* 0x000fe40003f06070 */
[----:B------:R-:W-:Y:S02]  /*6700*/  VIMNMX R9, PT, PT, R16, 0x46a00000, PT ;  /* 0x46a0000010097848 */ /* 0x000fe40003fe0100 */
[----:B------:R-:W-:Y:S02]  /*6710*/  SEL R10, R10, 0x63400000, !P0 ;  /* 0x634000000a0a7807 */ /* 0x000fe40004000000 */
[----:B------:R-:W-:-:S03]  /*6720*/  MOV R16, RZ ;  /* 0x000000ff00107202 */ /* 0x000fc60000000f00 */
[----:B------:R-:W-:-:S04]  /*6730*/  IMAD.IADD R9, R9, 0x1, -R10 ;  /* 0x0000000109097824 */ /* 0x000fc800078e0a0a */
[----:B------:R-:W-:-:S06]  /*6740*/  VIADD R17, R9, 0x7fe00000 ;  /* 0x7fe0000009117836 */ /* 0x000fcc0000000000 */
[----:B------:R-:W-:-:S10]  /*6750*/  DMUL R22, R26, R16 ;  /* 0x000000101a167228 */ /* 0x000fd40000000000 */
[----:B------:R-:W-:-:S13]  /*6760*/  FSETP.GTU.AND P0, PT, |R23|, 1.469367938527859385e-39, PT ;  /* 0x001000001700780b */ /* 0x000fda0003f0c200 */
[----:B------:R-:W-:Y:S05]  /*6770*/  @P0 BRA `(.L_x_129) ;  /* 0x0000000000940947 */ /* 0x000fea0003800000 */
[----:B------:R-:W-:Y:S01]  /*6780*/  DFMA R12, R26, -R18, R12 ;  /* 0x800000121a0c722b */ /* 0x000fe2000000000c */
[----:B------:R-:W-:-:S09]  /*6790*/  IMAD.MOV.U32 R16, RZ, RZ, RZ ;  /* 0x000000ffff107224 */ /* 0x000fd200078e00ff */
[C---:B------:R-:W-:Y:S02]  /*67a0*/  FSETP.NEU.AND P0, PT, R13.reuse, RZ, PT ;  /* 0x000000ff0d00720b */ /* 0x040fe40003f0d000 */
[----:B------:R-:W-:-:S04]  /*67b0*/  LOP3.LUT R21, R13, 0x80000000, R21, 0x48, !PT ;  /* 0x800000000d157812 */ /* 0x000fc800078e4815 */
[----:B------:R-:W-:-:S07]  /*67c0*/  LOP3.LUT R17, R21, R17, RZ, 0xfc, !PT ;  /* 0x0000001115117212 */ /* 0x000fce00078efcff */
[----:B------:R-:W-:Y:S05]  /*67d0*/  @!P0 BRA `(.L_x_129) ;  /* 0x00000000007c8947 */ /* 0x000fea0003800000 */
[----:B------:R-:W-:Y:S01]  /*67e0*/  IMAD.MOV R13, RZ, RZ, -R9 ;  /* 0x000000ffff0d7224 */ /* 0x000fe200078e0a09 */
[----:B------:R-:W-:Y:S01]  /*67f0*/  DMUL.RP R16, R26, R16 ;  /* 0x000000101a107228 */ /* 0x000fe20000008000 */
[----:B------:R-:W-:Y:S01]  /*6800*/  IMAD.MOV.U32 R12, RZ, RZ, RZ ;  /* 0x000000ffff0c7224 */ /* 0x000fe200078e00ff */
[----:B------:R-:W-:-:S05]  /*6810*/  IADD3 R9, PT, PT, -R9, -0x43300000, RZ ;  /* 0xbcd0000009097810 */ /* 0x000fca0007ffe1ff */
[----:B------:R-:W-:-:S03]  /*6820*/  DFMA R12, R22, -R12, R26 ;  /* 0x8000000c160c722b */ /* 0x000fc6000000001a */
[----:B------:R-:W-:-:S07]  /*6830*/  LOP3.LUT R21, R17, R21, RZ, 0x3c, !PT ;  /* 0x0000001511157212 */ /* 0x000fce00078e3cff */
[----:B------:R-:W-:-:S04]  /*6840*/  FSETP.NEU.AND P0, PT, |R13|, R9, PT ;  /* 0x000000090d00720b */ /* 0x000fc80003f0d200 */
[----:B------:R-:W-:Y:S02]  /*6850*/  FSEL R22, R16, R22, !P0 ;  /* 0x0000001610167208 */ /* 0x000fe40004000000 */
[----:B------:R-:W-:Y:S01]  /*6860*/  FSEL R23, R21, R23, !P0 ;  /* 0x0000001715177208 */ /* 0x000fe20004000000 */
[----:B------:R-:W-:Y:S06]  /*6870*/  BRA `(.L_x_129) ;  /* 0x0000000000547947 */ /* 0x000fec0003800000 */
.L_x_128:
[----:B------:R-:W-:-:S14]  /*6880*/  DSETP.NAN.AND P0, PT, R16, R16, PT ;  /* 0x000000101000722a */ /* 0x000fdc0003f08000 */
[----:B------:R-:W-:Y:S05]  /*6890*/  @P0 BRA `(.L_x_130) ;  /* 0x0000000000440947 */ /* 0x000fea0003800000 */
[----:B------:R-:W-:-:S14]  /*68a0*/  DSETP.NAN.AND P0, PT, R20, R20, PT ;  /* 0x000000141400722a */ /* 0x000fdc0003f08000 */
[----:B------:R-:W-:Y:S05]  /*68b0*/  @P0 BRA `(.L_x_131) ;  /* 0x0000000000300947 */ /* 0x000fea0003800000 */
[----:B------:R-:W-:Y:S01]  /*68c0*/  ISETP.NE.AND P0, PT, R25, R28, PT ;  /* 0x0000001c1900720c */ /* 0x000fe20003f05270 */
[----:B------:R-:W-:Y:S01]  /*68d0*/  IMAD.MOV.U32 R22, RZ, RZ, 0x0 ;  /* 0x00000000ff167424 */ /* 0x000fe200078e00ff */
[----:B------:R-:W-:-:S11]  /*68e0*/  MOV R23, 0xfff80000 ;  /* 0xfff8000000177802 */ /* 0x000fd60000000f00 */
[----:B------:R-:W-:Y:S05]  /*68f0*/  @!P0 BRA `(.L_x_129) ;  /* 0x0000000000348947 */ /* 0x000fea0003800000 */
[----:B------:R-:W-:Y:S02]  /*6900*/  ISETP.NE.AND P0, PT, R25, 0x7ff00000, PT ;  /* 0x7ff000001900780c */ /* 0x000fe40003f05270 */
[----:B------:R-:W-:Y:S02]  /*6910*/  LOP3.LUT R23, R17, 0x80000000, R21, 0x48, !PT ;  /* 0x8000000011177812 */ /* 0x000fe400078e4815 */
[----:B------:R-:W-:-:S13]  /*6920*/  ISETP.EQ.OR P0, PT, R28, RZ, !P0 ;  /* 0x000000ff1c00720c */ /* 0x000fda0004702670 */
[----:B------:R-:W-:Y:S01]  /*6930*/  @P0 LOP3.LUT R9, R23, 0x7ff00000, RZ, 0xfc, !PT ;  /* 0x7ff0000017090812 */ /* 0x000fe200078efcff */
[----:B------:R-:W-:Y:S02]  /*6940*/  @!P0 IMAD.MOV.U32 R22, RZ, RZ, RZ ;  /* 0x000000ffff168224 */ /* 0x000fe400078e00ff */
[----:B------:R-:W-:Y:S02]  /*6950*/  @P0 IMAD.MOV.U32 R22, RZ, RZ, RZ ;  /* 0x000000ffff160224 */ /* 0x000fe400078e00ff */
[----:B------:R-:W-:Y:S01]  /*6960*/  @P0 IMAD.MOV.U32 R23, RZ, RZ, R9 ;  /* 0x000000ffff170224 */ /* 0x000fe200078e0009 */
[----:B------:R-:W-:Y:S06]  /*6970*/  BRA `(.L_x_129) ;  /* 0x0000000000147947 */ /* 0x000fec0003800000 */
.L_x_131:
[----:B------:R-:W-:Y:S01]  /*6980*/  LOP3.LUT R23, R21, 0x80000, RZ, 0xfc, !PT ;  /* 0x0008000015177812 */ /* 0x000fe200078efcff */
[----:B------:R-:W-:Y:S01]  /*6990*/  IMAD.MOV.U32 R22, RZ, RZ, R20 ;  /* 0x000000ffff167224 */ /* 0x000fe200078e0014 */
[----:B------:R-:W-:Y:S06]  /*69a0*/  BRA `(.L_x_129) ;  /* 0x0000000000087947 */ /* 0x000fec0003800000 */
.L_x_130:
[----:B------:R-:W-:Y:S02]  /*69b0*/  LOP3.LUT R23, R17, 0x80000, RZ, 0xfc, !PT ;  /* 0x0008000011177812 */ /* 0x000fe400078efcff */
[----:B------:R-:W-:-:S07]  /*69c0*/  MOV R22, R16 ;  /* 0x0000001000167202 */ /* 0x000fce0000000f00 */
.L_x_129:
[----:B------:R-:W-:Y:S05]  /*69d0*/  BSYNC.RECONVERGENT B1 ;  /* 0x0000000000017941 */ /* 0x000fea0003800200 */
.L_x_127:
[----:B------:R-:W-:Y:S02]  /*69e0*/  IMAD.MOV.U32 R9, RZ, RZ, 0x0 ;  /* 0x00000000ff097424 */ /* 0x000fe400078e00ff */
[----:B------:R-:W-:Y:S02]  /*69f0*/  IMAD.MOV.U32 R12, RZ, RZ, R22 ;  /* 0x000000ffff0c7224 */ /* 0x000fe400078e0016 */
[----:B------:R-:W-:Y:S01]  /*6a00*/  IMAD.MOV.U32 R13, RZ, RZ, R23 ;  /* 0x000000ffff0d7224 */ /* 0x000fe200078e0017 */
[----:B------:R-:W-:Y:S06]  /*6a10*/  RET.REL.NODEC R8 `(_Z8findcritPdPiS0_ixii) ;  /* 0xffffff9408787950 */ /* 0x000fec0003c3ffff */
.L_x_132:
        /* <DEDUP_REMOVED lines=14> */
.L_x_143:


//--------------------- .text._Z8enumerarPiixxPxii --------------------------
	.section	.text._Z8enumerarPiixxPxii,"ax",@progbits
	.align	128
        .global         _Z8enumerarPiixxPxii
        .type           _Z8enumerarPiixxPxii,@function
        .size           _Z8enumerarPiixxPxii,(.L_x_152 - _Z8enumerarPiixxPxii)
        .other          _Z8enumerarPiixxPxii,@"STO_CUDA_ENTRY STV_DEFAULT"
_Z8enumerarPiixxPxii:
.text._Z8enumerarPiixxPxii:
[----:B------:R-:W-:Y:S01]  /*0000*/  LDC R1, c[0x0][0x37c] ;  /* 0x0000df00ff017b82 */ /* 0x000fe20000000800 */
[----:B------:R-:W0:Y:S01]  /*0010*/  S2R R0, SR_TID.X ;  /* 0x0000000000007919 */ /* 0x000e220000002100 */
[----:B------:R-:W0:Y:S01]  /*0020*/  LDCU UR5, c[0x0][0x360] ;  /* 0x00006c00ff0577ac */ /* 0x000e220008000800 */
[----:B------:R-:W0:Y:S01]  /*0030*/  S2R R3, SR_CTAID.X ;  /* 0x0000000000037919 */ /* 0x000e220000002500 */
[----:B------:R-:W1:Y:S01]  /*0040*/  LDCU.64 UR6, c[0x0][0x398] ;  /* 0x00007300ff0677ac */ /* 0x000e620008000a00 */
[----:B------:R-:W2:Y:S01]  /*0050*/  LDCU UR4, c[0x0][0x388] ;  /* 0x00007100ff0477ac */ /* 0x000ea20008000800 */
[----:B0-----:R-:W-:-:S05]  /*0060*/  IMAD R0, R3, UR5, R0 ;  /* 0x0000000503007c24 */ /* 0x001fca000f8e0200 */
[----:B-1----:R-:W-:Y:S02]  /*0070*/  ISETP.GE.U32.AND P0, PT, R0, UR6, PT ;  /* 0x0000000600007c0c */ /* 0x002fe4000bf06070 */
[----:B------:R-:W-:-:S04]  /*0080*/  SHF.R.S32.HI R2, RZ, 0x1f, R0 ;  /* 0x0000001fff027819 */ /* 0x000fc80000011400 */
[----:B------:R-:W-:-:S13]  /*0090*/  ISETP.GE.AND.EX P0, PT, R2, UR7, PT, P0 ;  /* 0x0000000702007c0c */ /* 0x000fda000bf06300 */
[----:B--2---:R-:W-:Y:S05]  /*00a0*/  @P0 EXIT ;  /* 0x000000000000094d */ /* 0x004fea0003800000 */
[----:B------:R-:W0:Y:S01]  /*00b0*/  LDC R9, c[0x0][0x3ac] ;  /* 0x0000eb00ff097b82 */ /* 0x000e220000000800 */
[----:B------:R-:W1:Y:S01]  /*00c0*/  LDCU.64 UR6, c[0x0][0x390] ;  /* 0x00007200ff0677ac */ /* 0x000e620008000a00 */
[----:B------:R-:W2:Y:S01]  /*00d0*/  LDCU.64 UR8, c[0x0][0x358] ;  /* 0x00006b00ff0877ac */ /* 0x000ea20008000a00 */
[----:B-1----:R-:W-:-:S04]  /*00e0*/  IADD3 R3, P1, PT, R0, UR6, RZ ;  /* 0x0000000600037c10 */ /* 0x002fc8000ff3e0ff */
[----:B------:R-:W-:Y:S02]  /*00f0*/  IADD3.X R4, PT, PT, R2, UR7, RZ, P1, !PT ;  /* 0x0000000702047c10 */ /* 0x000fe40008ffe4ff */
[----:B0-----:R-:W-:-:S13]  /*0100*/  ISETP.GE.AND P0, PT, R9, 0x1, PT ;  /* 0x000000010900780c */ /* 0x001fda0003f06270 */
[----:B--2---:R-:W-:Y:S05]  /*0110*/  @!P0 BRA `(.L_x_133) ;  /* 0x0000002000ac8947 */ /* 0x004fea0003800000 */
[----:B------:R-:W0:Y:S01]  /*0120*/  LDC R14, c[0x0][0x388] ;  /* 0x0000e200ff0e7b82 */ /* 0x000e220000000800 */
[----:B------:R-:W0:Y:S01]  /*0130*/  LDCU UR5, c[0x0][0x3a8] ;  /* 0x00007500ff0577ac */ /* 0x000e220008000800 */
[C---:B------:R-:W-:Y:S01]  /*0140*/  ISETP.GE.U32.AND P0, PT, R9.reuse, 0x8, PT ;  /* 0x000000080900780c */ /* 0x040fe20003f06070 */
[----:B------:R-:W-:Y:S02]  /*0150*/  IMAD.MOV.U32 R2, RZ, RZ, R3 ;  /* 0x000000ffff027224 */ /* 0x000fe400078e0003 */
[----:B------:R-:W-:Y:S02]  /*0160*/  IMAD.MOV.U32 R3, RZ, RZ, R4 ;  /* 0x000000ffff037224 */ /* 0x000fe400078e0004 */
[----:B------:R-:W-:Y:S02]  /*0170*/  VIADD R4, R9, 0xffffffff ;  /* 0xffffffff09047836 */ /* 0x000fe40000000000 */
[----:B------:R-:W-:Y:S02]  /*0180*/  IMAD.MOV.U32 R5, RZ, RZ, RZ ;  /* 0x000000ffff057224 */ /* 0x000fe400078e00ff */
[----:B------:R-:W-:-:S02]  /*0190*/  IMAD.MOV.U32 R6, RZ, RZ, RZ ;  /* 0x000000ffff067224 */ /* 0x000fc400078e00ff */
[----:B------:R-:W-:Y:S02]  /*01a0*/  IMAD.U32 R7, RZ, RZ, UR4 ;  /* 0x00000004ff077e24 */ /* 0x000fe4000f8e00ff */
[----:B0-----:R-:W-:Y:S01]  /*01b0*/  IMAD R8, R0, UR5, R14 ;  /* 0x0000000500087c24 */ /* 0x001fe2000f8e020e */
[----:B------:R-:W-:Y:S01]  /*01c0*/  IADD3 R22, PT, PT, -R14, R9, RZ ;  /* 0x000000090e167210 */ /* 0x000fe20007ffe1ff */
[----:B------:R-:W-:Y:S06]  /*01d0*/  @!P0 BRA `(.L_x_134) ;  /* 0x0000001400c88947 */ /* 0x000fec0003800000 */
[----:B------:R-:W0:Y:S01]  /*01e0*/  LDC.64 R10, c[0x0][0x3a0] ;  /* 0x0000e800ff0a7b82 */ /* 0x000e220000000a00 */
[----:B------:R-:W-:Y:S02]  /*01f0*/  VIADD R5, R22, 0xffffffff ;  /* 0xffffffff16057836 */ /* 0x000fe40000000000 */
[----:B------:R-:W-:-:S03]  /*0200*/  IMAD.MOV.U32 R13, RZ, RZ, RZ ;  /* 0x000000ffff0d7224 */ /* 0x000fc600078e00ff */
[----:B------:R-:W-:-:S04]  /*0210*/  VIMNMX R6, PT, PT, R5, R14, PT ;  /* 0x0000000e05067248 */ /* 0x000fc80003fe0100 */
[----:B------:R-:W-:-:S03]  /*0220*/  SHF.R.S32.HI R7, RZ, 0x1f, R6 ;  /* 0x0000001fff077819 */ /* 0x000fc60000011406 */
[----:B------:R-:W-:-:S04]  /*0230*/  IMAD.WIDE.U32 R6, R4, 0x6, R6 ;  /* 0x0000000604067825 */ /* 0x000fc800078e0006 */
[----:B------:R-:W-:Y:S01]  /*0240*/  IMAD.IADD R7, R7, 0x1, R13 ;  /* 0x0000000107077824 */ /* 0x000fe200078e020d */
[----:B0-----:R-:W-:-:S04]  /*0250*/  LEA R12, P0, R6, R10, 0x3 ;  /* 0x0000000a060c7211 */ /* 0x001fc800078018ff */
[----:B------:R-:W-:-:S06]  /*0260*/  LEA.HI.X R13, R6, R11, R7, 0x3, P0 ;  /* 0x0000000b060d7211 */ /* 0x000fcc00000f1c07 */
[----:B------:R-:W2:Y:S01]  /*0270*/  LDG.E.64 R12, desc[UR8][R12.64] ;  /* 0x000000080c0c7981 */ /* 0x000ea2000c1e1b00 */
[----:B------:R-:W-:Y:S01]  /*0280*/  IMAD.U32 R7, RZ, RZ, UR4 ;  /* 0x00000004ff077e24 */ /* 0x000fe2000f8e00ff */
[----:B------:R-:W-:-:S05]  /*0290*/  IADD3 R15, P1, PT, R4, -0x1, RZ ;  /* 0xffffffff040f7810 */ /* 0x000fca0007f3e0ff */
[----:B------:R-:W-:-:S04]  /*02a0*/  IMAD.X R20, RZ, RZ, -0x1, P1 ;  /* 0xffffffffff147424 */ /* 0x000fc800008e06ff */
[----:B------:R-:W-:Y:S01]  /*02b0*/  IMAD R21, R20, 0x6, RZ ;  /* 0x0000000614157824 */ /* 0x000fe200078e02ff */
[----:B--2---:R-:W-:-:S04]  /*02c0*/  ISETP.GT.U32.AND P0, PT, R2, R12, PT ;  /* 0x0000000c0200720c */ /* 0x004fc80003f04070 */
[----:B------:R-:W-:-:S13]  /*02d0*/  ISETP.GT.AND.EX P0, PT, R3, R13, PT, P0 ;  /* 0x0000000d0300720c */ /* 0x000fda0003f04300 */
[----:B------:R-:W-:Y:S01]  /*02e0*/  @P0 IMAD.MOV.U32 R5, RZ, RZ, R22 ;  /* 0x000000ffff050224 */ /* 0x000fe200078e0016 */
[----:B------:R-:W0:Y:S01]  /*02f0*/  @P0 LDC.64 R18, c[0x0][0x380] ;  /* 0x0000e000ff120b82 */ /* 0x000e220000000a00 */
[----:B------:R-:W-:-:S03]  /*0300*/  @P0 VIADD R7, R14, 0xffffffff ;  /* 0xffffffff0e070836 */ /* 0x000fc60000000000 */
[----:B------:R-:W-:-:S04]  /*0310*/  IADD3 R6, PT, PT, R5, -0x1, RZ ;  /* 0xffffffff05067810 */ /* 0x000fc80007ffe0ff */
[----:B------:R-:W-:-:S04]  /*0320*/  VIMNMX R16, PT, PT, R7, R6, PT ;  /* 0x0000000607107248 */ /* 0x000fc80003fe0100 */
[----:B------:R-:W-:-:S03]  /*0330*/  SHF.R.S32.HI R17, RZ, 0x1f, R16 ;  /* 0x0000001fff117819 */ /* 0x000fc60000011410 */
[----:B------:R-:W-:-:S04]  /*0340*/  IMAD.WIDE.U32 R16, R15, 0x6, R16 ;  /* 0x000000060f107825 */ /* 0x000fc800078e0010 */
[----:B------:R-:W-:Y:S01]  /*0350*/  @P0 IMAD.IADD R15, R8, 0x1, -R14 ;  /* 0x00000001080f0824 */ /* 0x000fe200078e0a0e */
[----:B------:R-:W-:Y:S01]  /*0360*/  LEA R14, P1, R16, R10, 0x3 ;  /* 0x0000000a100e7211 */ /* 0x000fe200078218ff */
[----:B------:R-:W-:Y:S02]  /*0370*/  IMAD.IADD R17, R17, 0x1, R21 ;  /* 0x0000000111117824 */ /* 0x000fe400078e0215 */
[----:B0-----:R-:W-:-:S03]  /*0380*/  @P0 IMAD.WIDE R18, R15, 0x4, R18 ;  /* 0x000000040f120825 */ /* 0x001fc600078e0212 */
[----:B------:R-:W-:Y:S02]  /*0390*/  LEA.HI.X R15, R16, R11, R17, 0x3, P1 ;  /* 0x0000000b100f7211 */ /* 0x000fe400008f1c11 */
[----:B------:R0:W-:Y:S04]  /*03a0*/  @P0 STG.E desc[UR8][R18.64], RZ ;  /* 0x000000ff12000986 */ /* 0x0001e8000c101908 */
[----:B------:R-:W2:Y:S01]  /*03b0*/  LDG.E.64 R14, desc[UR8][R14.64] ;  /* 0x000000080e0e7981 */ /* 0x000ea2000c1e1b00 */
[----:B------:R-:W-:-:S05]  /*03c0*/  @P0 IADD3 R2, P1, PT, -R12, R2, RZ ;  /* 0x000000020c020210 */ /* 0x000fca0007f3e1ff */
[----:B------:R-:W-:Y:S01]  /*03d0*/  @P0 IMAD.X R3, R3, 0x1, ~R13, P1 ;  /* 0x0000000103030824 */ /* 0x000fe200008e0e0d */
[----:B--2---:R-:W-:-:S04]  /*03e0*/  ISETP.GT.U32.AND P0, PT, R2, R14, PT ;  /* 0x0000000e0200720c */ /* 0x004fc80003f04070 */
[----:B------:R-:W-:-:S13]  /*03f0*/  ISETP.GT.AND.EX P0, PT, R3, R15, PT, P0 ;  /* 0x0000000f0300720c */ /* 0x000fda0003f04300 */
[----:B------:R-:W-:Y:S01]  /*0400*/  @P0 IMAD.MOV.U32 R6, RZ, RZ, R5 ;  /* 0x000000ffff060224 */ /* 0x000fe200078e0005 */
[----:B------:R-:W1:Y:S01]  /*0410*/  @P0 LDC.64 R20, c[0x0][0x380] ;  /* 0x0000e000ff140b82 */ /* 0x000e620000000a00 */
[----:B------:R-:W-:Y:S01]  /*0420*/  @P0 IMAD.IADD R23, R8, 0x1, -R7 ;  /* 0x0000000108170824 */ /* 0x000fe200078e0a07 */
[----:B------:R-:W-:Y:S01]  /*0430*/  @P0 IADD3 R7, PT, PT, R7, -0x1, RZ ;  /* 0xffffffff07070810 */ /* 0x000fe20007ffe0ff */
[----:B------:R-:W-:Y:S01]  /*0440*/  VIADD R16, R6, 0xffffffff ;  /* 0xffffffff06107836 */ /* 0x000fe20000000000 */
[----:B------:R-:W-:Y:S01]  /*0450*/  IADD3 R5, P1, PT, R4, -0x2, RZ ;  /* 0xfffffffe04057810 */ /* 0x000fe20007f3e0ff */
[----:B------:R-:W-:-:S03]  /*0460*/  @P0 IMAD.MOV.U32 R17, RZ, RZ, 0x1 ;  /* 0x00000001ff110424 */ /* 0x000fc600078e00ff */
[----:B0-----:R-:W-:Y:S01]  /*0470*/  VIMNMX R18, PT, PT, R7, R16, PT ;  /* 0x0000001007127248 */ /* 0x001fe20003fe0100 */
[----:B------:R-:W-:-:S03]  /*0480*/  IMAD.X R12, RZ, RZ, -0x1, P1 ;  /* 0xffffffffff0c7424 */ /* 0x000fc600008e06ff */
[--C-:B------:R-:W-:Y:S01]  /*0490*/  SHF.R.S32.HI R19, RZ, 0x1f, R18.reuse ;  /* 0x0000001fff137819 */ /* 0x100fe20000011412 */
[----:B------:R-:W-:Y:S02]  /*04a0*/  IMAD R13, R12, 0x6, RZ ;  /* 0x000000060c0d7824 */ /* 0x000fe400078e02ff */
[----:B------:R-:W-:-:S04]  /*04b0*/  IMAD.WIDE.U32 R18, R5, 0x6, R18 ;  /* 0x0000000605127825 */ /* 0x000fc800078e0012 */
[----:B------:R-:W-:Y:S01]  /*04c0*/  IMAD.IADD R5, R19, 0x1, R13 ;  /* 0x0000000113057824 */ /* 0x000fe200078e020d */
[----:B------:R-:W-:Y:S01]  /*04d0*/  LEA R12, P1, R18, R10, 0x3 ;  /* 0x0000000a120c7211 */ /* 0x000fe200078218ff */
[----:B-1----:R-:W-:-:S03]  /*04e0*/  @P0 IMAD.WIDE R22, R23, 0x4, R20 ;  /* 0x0000000417160825 */ /* 0x002fc600078e0214 */
[----:B------:R-:W-:Y:S02]  /*04f0*/  LEA.HI.X R13, R18, R11, R5, 0x3, P1 ;  /* 0x0000000b120d7211 */ /* 0x000fe400008f1c05 */
[----:B------:R0:W-:Y:S04]  /*0500*/  @P0 STG.E desc[UR8][R22.64], R17 ;  /* 0x0000001116000986 */ /* 0x0001e8000c101908 */
[----:B------:R-:W2:Y:S01]  /*0510*/  LDG.E.64 R12, desc[UR8][R12.64] ;  /* 0x000000080c0c7981 */ /* 0x000ea2000c1e1b00 */
[----:B------:R-:W-:-:S05]  /*0520*/  @P0 IADD3 R2, P1, PT, -R14, R2, RZ ;  /* 0x000000020e020210 */ /* 0x000fca0007f3e1ff */
[----:B------:R-:W-:Y:S01]  /*0530*/  @P0 IMAD.X R3, R3, 0x1, ~R15, P1 ;  /* 0x0000000103030824 */ /* 0x000fe200008e0e0f */
[----:B------:R-:W-:-:S05]  /*0540*/  IADD3 R5, P1, PT, R4, -0x3, RZ ;  /* 0xfffffffd04057810 */ /* 0x000fca0007f3e0ff */
[----:B------:R-:W-:-:S04]  /*0550*/  IMAD.X R14, RZ, RZ, -0x1, P1 ;  /* 0xffffffffff0e7424 */ /* 0x000fc800008e06ff */
[----:B------:R-:W-:Y:S01]  /*0560*/  IMAD R15, R14, 0x6, RZ ;  /* 0x000000060e0f7824 */ /* 0x000fe200078e02ff */
[----:B--2---:R-:W-:-:S04]  /*0570*/  ISETP.GT.U32.AND P0, PT, R2, R12, PT ;  /* 0x0000000c0200720c */ /* 0x004fc80003f04070 */
[----:B------:R-:W-:-:S13]  /*0580*/  ISETP.GT.AND.EX P0, PT, R3, R13, PT, P0 ;  /* 0x0000000d0300720c */ /* 0x000fda0003f04300 */
[----:B------:R-:W-:Y:S01]  /*0590*/  @P0 IMAD.MOV.U32 R16, RZ, RZ, R6 ;  /* 0x000000ffff100224 */ /* 0x000fe200078e0006 */
[----:B------:R-:W-:Y:S01]  /*05a0*/  @P0 IADD3 R25, PT, PT, R8, -R7, RZ ;  /* 0x8000000708190210 */ /* 0x000fe20007ffe0ff */
[----:B------:R-:W1:Y:S01]  /*05b0*/  @P0 LDC.64 R20, c[0x0][0x380] ;  /* 0x0000e000ff140b82 */ /* 0x000e620000000a00 */
[----:B------:R-:W-:Y:S02]  /*05c0*/  @P0 VIADD R7, R7, 0xffffffff ;  /* 0xffffffff07070836 */ /* 0x000fe40000000000 */
[----:B------:R-:W-:Y:S02]  /*05d0*/  VIADD R6, R16, 0xffffffff ;  /* 0xffffffff10067836 */ /* 0x000fe40000000000 */
[----:B0-----:R-:W-:-:S03]  /*05e0*/  @P0 IMAD.MOV.U32 R17, RZ, RZ, 0x2 ;  /* 0x00000002ff110424 */ /* 0x001fc600078e00ff */
[----:B------:R-:W-:-:S04]  /*05f0*/  VIMNMX R18, PT, PT, R7, R6, PT ;  /* 0x0000000607127248 */ /* 0x000fc80003fe0100 */
[----:B------:R-:W-:-:S03]  /*0600*/  SHF.R.S32.HI R19, RZ, 0x1f, R18 ;  /* 0x0000001fff137819 */ /* 0x000fc60000011412 */
        /* <DEDUP_REMOVED lines=14> */
[----:B------:R-:W-:Y:S01]  /*06f0*/  @P0 MOV R6, R16 ;  /* 0x0000001000060202 */ /* 0x000fe20000000f00 */
[----:B------:R-:W-:Y:S01]  /*0700*/  @P0 IMAD.IADD R25, R8, 0x1, -R7 ;  /* 0x0000000108190824 */ /* 0x000fe200078e0a07 */
        /* <DEDUP_REMOVED lines=13> */
[----:B------:R-:W-:-:S04]  /*07e0*/  @P0 IADD3 R2, P1, PT, -R14, R2, RZ ;  /* 0x000000020e020210 */ /* 0x000fc80007f3e1ff */
[----:B------:R-:W-:Y:S02]  /*07f0*/  @P0 IADD3.X R3, PT, PT, ~R15, R3, RZ, P1, !PT ;  /* 0x000000030f030210 */ /* 0x000fe40000ffe5ff */
[----:B------:R-:W-:-:S05]  /*0800*/  IADD3 R5, P1, PT, R4, -0x5, RZ ;  /* 0xfffffffb04057810 */ /* 0x000fca0007f3e0ff */
[----:B------:R-:W-:-:S04]  /*0810*/  IMAD.X R14, RZ, RZ, -0x1, P1 ;  /* 0xffffffffff0e7424 */ /* 0x000fc800008e06ff */
[----:B------:R-:W-:Y:S01]  /*0820*/  IMAD R15, R14, 0x6, RZ ;  /* 0x000000060e0f7824 */ /* 0x000fe200078e02ff */
[----:B--2---:R-:W-:-:S04]  /*0830*/  ISETP.GT.U32.AND P0, PT, R2, R12, PT ;  /* 0x0000000c0200720c */ /* 0x004fc80003f04070 */
[----:B------:R-:W-:-:S13]  /*0840*/  ISETP.GT.AND.EX P0, PT, R3, R13, PT, P0 ;  /* 0x0000000d0300720c */ /* 0x000fda0003f04300 */
[----:B------:R-:W-:Y:S01]  /*0850*/  @P0 IMAD.MOV.U32 R16, RZ, RZ, R6 ;  /* 0x000000ffff100224 */ /* 0x000fe200078e0006 */
[----:B------:R-:W1:Y:S01]  /*0860*/  @P0 LDC.64 R20, c[0x0][0x380] ;  /* 0x0000e000ff140b82 */ /* 0x000e620000000a00 */
[----:B------:R-:W-:Y:S01]  /*0870*/  @P0 IMAD.IADD R25, R8, 0x1, -R7 ;  /* 0x0000000108190824 */ /* 0x000fe200078e0a07 */
[----:B0-----:R-:W-:Y:S01]  /*0880*/  @P0 MOV R17, 0x4 ;  /* 0x0000000400110802 */ /* 0x001fe20000000f00 */
[----:B------:R-:W-:Y:S02]  /*0890*/  @P0 VIADD R7, R7, 0xffffffff ;  /* 0xffffffff07070836 */ /* 0x000fe40000000000 */
[----:B------:R-:W-:-:S05]  /*08a0*/  VIADD R6, R16, 0xffffffff ;  /* 0xffffffff10067836 */ /* 0x000fca0000000000 */
        /* <DEDUP_REMOVED lines=17> */
[----:B------:R-:W1:Y:S01]  /*09c0*/  @P0 LDC.64 R20, c[0x0][0x380] ;  /* 0x0000e000ff140b82 */ /* 0x000e620000000a00 */
[----:B------:R-:W-:Y:S02]  /*09d0*/  @P0 IMAD.IADD R25, R8, 0x1, -R7 ;  /* 0x0000000108190824 */ /* 0x000fe400078e0a07 */
[----:B------:R-:W-:Y:S02]  /*09e0*/  @P0 VIADD R7, R7, 0xffffffff ;  /* 0xffffffff07070836 */ /* 0x000fe40000000000 */
[----:B------:R-:W-:Y:S02]  /*09f0*/  VIADD R16, R6, 0xffffffff ;  /* 0xffffffff06107836 */ /* 0x000fe40000000000 */
[----:B0-----:R-:W-:-:S03]  /*0a00*/  @P0 IMAD.MOV.U32 R17, RZ, RZ, 0x5 ;  /* 0x00000005ff110424 */ /* 0x001fc600078e00ff */
[----:B------:R-:W-:-:S04]  /*0a10*/  VIMNMX R18, PT, PT, R7, R16, PT ;  /* 0x0000001007127248 */ /* 0x000fc80003fe0100 */
[----:B------:R-:W-:-:S03]  /*0a20*/  SHF.R.S32.HI R19, RZ, 0x1f, R18 ;  /* 0x0000001fff137819 */ /* 0x000fc60000011412 */
[----:B------:R-:W-:-:S05]  /*0a30*/  IMAD.WIDE.U32 R18, R5, 0x6, R18 ;  /* 0x0000000605127825 */ /* 0x000fca00078e0012 */
[----:B------:R-:W-:Y:S01]  /*0a40*/  IADD3 R5, PT, PT, R19, R13, RZ ;  /* 0x0000000d13057210 */ /* 0x000fe20007ffe0ff */
[----:B-1----:R-:W-:Y:S01]  /*0a50*/  @P0 IMAD.WIDE R20, R25, 0x4, R20 ;  /* 0x0000000419140825 */ /* 0x002fe200078e0214 */
[----:B------:R-:W-:-:S04]  /*0a60*/  LEA R12, P1, R18, R10, 0x3 ;  /* 0x0000000a120c7211 */ /* 0x000fc800078218ff */
[----:B------:R-:W-:Y:S01]  /*0a70*/  LEA.HI.X R13, R18, R11, R5, 0x3, P1 ;  /* 0x0000000b120d7211 */ /* 0x000fe200008f1c05 */
[----:B------:R0:W-:Y:S05]  /*0a80*/  @P0 STG.E desc[UR8][R20.64], R17 ;  /* 0x0000001114000986 */ /* 0x0001ea000c101908 */
[----:B------:R-:W2:Y:S01]  /*0a90*/  LDG.E.64 R12, desc[UR8][R12.64] ;  /* 0x000000080c0c7981 */ /* 0x000ea2000c1e1b00 */
[----:B------:R-:W-:-:S05]  /*0aa0*/  @P0 IADD3 R2, P1, PT, -R14, R2, RZ ;  /* 0x000000020e020210 */ /* 0x000fca0007f3e1ff */
[----:B------:R-:W-:Y:S01]  /*0ab0*/  @P0 IMAD.X R3, R3, 0x1, ~R15, P1 ;  /* 0x0000000103030824 */ /* 0x000fe200008e0e0f */
[----:B------:R-:W-:Y:S02]  /*0ac0*/  IADD3 R5, P1, PT, R4, -0x7, RZ ;  /* 0xfffffff904057810 */ /* 0x000fe40007f3e0ff */
[----:B--2---:R-:W-:-:S04]  /*0ad0*/  ISETP.GT.U32.AND P0, PT, R2, R12, PT ;  /* 0x0000000c0200720c */ /* 0x004fc80003f04070 */
[----:B------:R-:W-:-:S13]  /*0ae0*/  ISETP.GT.AND.EX P0, PT, R3, R13, PT, P0 ;  /* 0x0000000d0300720c */ /* 0x000fda0003f04300 */
[----:B------:R-:W-:Y:S01]  /*0af0*/  @P0 IMAD.MOV.U32 R16, RZ, RZ, R6 ;  /* 0x000000ffff100224 */ /* 0x000fe200078e0006 */
[----:B------:R-:W1:Y:S01]  /*0b00*/  @P0 LDC.64 R18, c[0x0][0x380] ;  /* 0x0000e000ff120b82 */ /* 0x000e620000000a00 */
[----:B------:R-:W-:Y:S01]  /*0b10*/  @P0 IMAD.IADD R23, R8, 0x1, -R7 ;  /* 0x0000000108170824 */ /* 0x000fe200078e0a07 */
[----:B------:R-:W-:Y:S01]  /*0b20*/  IADD3.X R6, PT, PT, RZ, -0x1, RZ, P1, !PT ;  /* 0xffffffffff067810 */ /* 0x000fe20000ffe4ff */
[----:B------:R-:W-:Y:S02]  /*0b30*/  @P0 VIADD R7, R7, 0xffffffff ;  /* 0xffffffff07070836 */ /* 0x000fe40000000000 */
[----:B------:R-:W-:Y:S02]  /*0b40*/  VIADD R22, R16, 0xffffffff ;  /* 0xffffffff10167836 */ /* 0x000fe40000000000 */
[----:B0-----:R-:W-:-:S03]  /*0b50*/  IMAD R17, R6, 0x6, RZ ;  /* 0x0000000606117824 */ /* 0x001fc600078e02ff */
[----:B------:R-:W-:-:S04]  /*0b60*/  VIMNMX R14, PT, PT, R7, R22, PT ;  /* 0x00000016070e7248 */ /* 0x000fc80003fe0100 */
[----:B------:R-:W-:-:S03]  /*0b70*/  SHF.R.S32.HI R15, RZ, 0x1f, R14 ;  /* 0x0000001fff0f7819 */ /* 0x000fc6000001140e */
[----:B------:R-:W-:-:S04]  /*0b80*/  IMAD.WIDE.U32 R14, R5, 0x6, R14 ;  /* 0x00000006050e7825 */ /* 0x000fc800078e000e */
[----:B------:R-:W-:Y:S01]  /*0b90*/  IMAD.IADD R5, R15, 0x1, R17 ;  /* 0x000000010f057824 */ /* 0x000fe200078e0211 */
[----:B------:R-:W-:Y:S01]  /*0ba0*/  LEA R10, P1, R14, R10, 0x3 ;  /* 0x0000000a0e0a7211 */ /* 0x000fe200078218ff */
[----:B-1----:R-:W-:-:S03]  /*0bb0*/  @P0 IMAD.WIDE R18, R23, 0x4, R18 ;  /* 0x0000000417120825 */ /* 0x002fc600078e0212 */
[----:B------:R-:W-:Y:S01]  /*0bc0*/  LEA.HI.X R11, R14, R11, R5, 0x3, P1 ;  /* 0x0000000b0e0b7211 */ /* 0x000fe200008f1c05 */
[----:B------:R-:W-:-:S05]  /*0bd0*/  @P0 IMAD.MOV.U32 R15, RZ, RZ, 0x6 ;  /* 0x00000006ff0f0424 */ /* 0x000fca00078e00ff */
[----:B------:R0:W-:Y:S04]  /*0be0*/  @P0 STG.E desc[UR8][R18.64], R15 ;  /* 0x0000000f12000986 */ /* 0x0001e8000c101908 */
[----:B------:R-:W2:Y:S01]  /*0bf0*/  LDG.E.64 R10, desc[UR8][R10.64] ;  /* 0x000000080a0a7981 */ /* 0x000ea2000c1e1b00 */
[----:B------:R-:W-:Y:S01]  /*0c00*/  @P0 IADD3 R2, P1, PT, -R12, R2, RZ ;  /* 0x000000020c020210 */ /* 0x000fe20007f3e1ff */
[----:B------:R-:W-:-:S04]  /*0c10*/  IMAD.MOV.U32 R6, RZ, RZ, RZ ;  /* 0x000000ffff067224 */ /* 0x000fc800078e00ff */
[----:B------:R-:W-:Y:S01]  /*0c20*/  @P0 IMAD.X R3, R3, 0x1, ~R13, P1 ;  /* 0x0000000103030824 */ /* 0x000fe200008e0e0d */
[----:B--2---:R-:W-:-:S04]  /*0c30*/  ISETP.GT.U32.AND P0, PT, R2, R10, PT ;  /* 0x0000000a0200720c */ /* 0x004fc80003f04070 */
[----:B------:R-:W-:-:S13]  /*0c40*/  ISETP.GT.AND.EX P0, PT, R3, R11, PT, P0 ;  /* 0x0000000b0300720c */ /* 0x000fda0003f04300 */
[----:B------:R-:W1:Y:S01]  /*0c50*/  @P0 LDC.64 R12, c[0x0][0x380] ;  /* 0x0000e000ff0c0b82 */ /* 0x000e620000000a00 */
[----:B------:R-:W-:Y:S01]  /*0c60*/  @P0 IMAD.IADD R5, R8, 0x1, -R7 ;  /* 0x0000000108050824 */ /* 0x000fe200078e0a07 */
[----:B------:R-:W-:Y:S01]  /*0c70*/  @P0 IADD3 R2, P2, PT, -R10, R2, RZ ;  /* 0x000000020a020210 */ /* 0x000fe20007f5e1ff */
[----:B------:R-:W-:Y:S01]  /*0c80*/  @P0 IMAD.MOV.U32 R17, RZ, RZ, 0x7 ;  /* 0x00000007ff110424 */ /* 0x000fe200078e00ff */
[----:B------:R-:W-:Y:S01]  /*0c90*/  @P0 MOV R22, R16 ;  /* 0x0000001000160202 */ /* 0x000fe20000000f00 */
[----:B------:R-:W-:Y:S02]  /*0ca0*/  @P0 VIADD R7, R7, 0xffffffff ;  /* 0xffffffff07070836 */ /* 0x000fe40000000000 */
[----:B------:R-:W-:Y:S02]  /*0cb0*/  @P0 IMAD.X R3, R3, 0x1, ~R11, P2 ;  /* 0x0000000103030824 */ /* 0x000fe400010e0e0b */
[----:B-1----:R-:W-:Y:S01]  /*0cc0*/  @P0 IMAD.WIDE R12, R5, 0x4, R12 ;  /* 0x00000004050c0825 */ /* 0x002fe200078e020c */
[----:B------:R-:W-:-:S04]  /*0cd0*/  LOP3.LUT R5, R9, 0x7ffffff8, RZ, 0xc0, !PT ;  /* 0x7ffffff809057812 */ /* 0x000fc800078ec0ff */
[----:B------:R-:W-:Y:S01]  /*0ce0*/  ISETP.NE.U32.AND P1, PT, R5, 0x8, PT ;  /* 0x000000080500780c */ /* 0x000fe20003f25070 */
[----:B------:R0:W-:Y:S03]  /*0cf0*/  @P0 STG.E desc[UR8][R12.64], R17 ;  /* 0x000000110c000986 */ /* 0x0001e6000c101908 */
[----:B------:R-:W-:-:S13]  /*0d00*/  ISETP.NE.AND.EX P1, PT, R6, RZ, PT, P1 ;  /* 0x000000ff0600720c */ /* 0x000fda0003f25310 */
[----:B0-----:R-:W-:Y:S05]  /*0d10*/  @!P1 BRA `(.L_x_134) ;  /* 0x0000000800f89947 */ /* 0x001fea0003800000 */
[----:B------:R-:W-:Y:S01]  /*0d20*/  IMAD.MOV.U32 R20, RZ, RZ, 0x8 ;  /* 0x00000008ff147424 */ /* 0x000fe200078e00ff */
[----:B------:R-:W0:Y:S01]  /*0d30*/  LDCU.64 UR6, c[0x0][0x3a0] ;  /* 0x00007400ff0677ac */ /* 0x000e220008000a00 */
[----:B------:R-:W-:-:S07]  /*0d40*/  IMAD.MOV.U32 R11, RZ, RZ, RZ ;  /* 0x000000ffff0b7224 */ /* 0x000fce00078e00ff */
.L_x_135:
[----:B------:R-:W-:Y:S01]  /*0d50*/  VIADD R10, R22, 0xffffffff ;  /* 0xffffffff160a7836 */ /* 0x000fe20000000000 */
[----:B-1----:R-:W-:-:S04]  /*0d60*/  IADD3 R9, P0, PT, R4, -R20, RZ ;  /* 0x8000001404097210 */ /* 0x002fc80007f1e0ff */
[----:B------:R-:W-:Y:S01]  /*0d70*/  VIMNMX R12, PT, PT, R7, R10, PT ;  /* 0x0000000a070c7248 */ /* 0x000fe20003fe0100 */
[----:B------:R-:W-:-:S03]  /*0d80*/  IMAD.X R14, RZ, RZ, ~R11, P0 ;  /* 0x000000ffff0e7224 */ /* 0x000fc600000e0e0b */
[--C-:B------:R-:W-:Y:S01]  /*0d90*/  SHF.R.S32.HI R13, RZ, 0x1f, R12.reuse ;  /* 0x0000001fff0d7819 */ /* 0x100fe2000001140c */
[----:B------:R-:W-:Y:S02]  /*0da0*/  IMAD R15, R14, 0x6, RZ ;  /* 0x000000060e0f7824 */ /* 0x000fe400078e02ff */
[----:B------:R-:W-:-:S05]  /*0db0*/  IMAD.WIDE.U32 R12, R9, 0x6, R12 ;  /* 0x00000006090c7825 */ /* 0x000fca00078e000c */
[----:B------:R-:W-:Y:S02]  /*0dc0*/  IADD3 R9, PT, PT, R13, R15, RZ ;  /* 0x0000000f0d097210 */ /* 0x000fe40007ffe0ff */
[----:B0-----:R-:W-:-:S04]  /*0dd0*/  LEA R14, P0, R12, UR6, 0x3 ;  /* 0x000000060c0e7c11 */ /* 0x001fc8000f8018ff */
[----:B------:R-:W-:-:S06]  /*0de0*/  LEA.HI.X R15, R12, UR7, R9, 0x3, P0 ;  /* 0x000000070c0f7c11 */ /* 0x000fcc00080f1c09 */
[----:B------:R-:W2:Y:S01]  /*0df0*/  LDG.E.64 R14, desc[UR8][R14.64] ;  /* 0x000000080e0e7981 */ /* 0x000ea2000c1e1b00 */
[----:B------:R-:W-:-:S05]  /*0e00*/  IADD3 R23, P1, PT, R20, 0x1, RZ ;  /* 0x0000000114177810 */ /* 0x000fca0007f3e0ff */
[----:B------:R-:W-:Y:S01]  /*0e10*/  IMAD.X R12, RZ, RZ, R11, P1 ;  /* 0x000000ffff0c7224 */ /* 0x000fe200008e060b */
[----:B------:R-:W-:-:S05]  /*0e20*/  IADD3 R9, P1, PT, R4, -R23, RZ ;  /* 0x8000001704097210 */ /* 0x000fca0007f3e0ff */
[----:B------:R-:W-:-:S04]  /*0e30*/  IMAD.X R12, RZ, RZ, ~R12, P1 ;  /* 0x000000ffff0c7224 */ /* 0x000fc800008e0e0c */
[----:B------:R-:W-:Y:S01]  /*0e40*/  IMAD R13, R12, 0x6, RZ ;  /* 0x000000060c0d7824 */ /* 0x000fe200078e02ff */
[----:B--2---:R-:W-:-:S04]  /*0e50*/  ISETP.GT.U32.AND P0, PT, R2, R14, PT ;  /* 0x0000000e0200720c */ /* 0x004fc80003f04070 */
[----:B------:R-:W-:-:S13]  /*0e60*/  ISETP.GT.AND.EX P0, PT, R3, R15, PT, P0 ;  /* 0x0000000f0300720c */ /* 0x000fda0003f04300 */
[----:B------:R-:W-:Y:S01]  /*0e70*/  @P0 IMAD.MOV.U32 R10, RZ, RZ, R22 ;  /* 0x000000ffff0a0224 */ /* 0x000fe200078e0016 */
[----:B------:R-:W0:Y:S01]  /*0e80*/  @P0 LDC.64 R18, c[0x0][0x380] ;  /* 0x0000e000ff120b82 */ /* 0x000e220000000a00 */
[----:B------:R-:W-:Y:S02]  /*0e90*/  @P0 IMAD.IADD R21, R8, 0x1, -R7 ;  /* 0x0000000108150824 */ /* 0x000fe400078e0a07 */
[----:B------:R-:W-:Y:S02]  /*0ea0*/  @P0 VIADD R7, R7, 0xffffffff ;  /* 0xffffffff07070836 */ /* 0x000fe40000000000 */
[----:B------:R-:W-:-:S05]  /*0eb0*/  VIADD R22, R10, 0xffffffff ;  /* 0xffffffff0a167836 */ /* 0x000fca0000000000 */
[----:B------:R-:W-:-:S04]  /*0ec0*/  VIMNMX R16, PT, PT, R7, R22, PT ;  /* 0x0000001607107248 */ /* 0x000fc80003fe0100 */
[----:B------:R-:W-:-:S03]  /*0ed0*/  SHF.R.S32.HI R17, RZ, 0x1f, R16 ;  /* 0x0000001fff117819 */ /* 0x000fc60000011410 */
[----:B------:R-:W-:-:S05]  /*0ee0*/  IMAD.WIDE.U32 R16, R9, 0x6, R16 ;  /* 0x0000000609107825 */ /* 0x000fca00078e0010 */
[----:B------:R-:W-:Y:S01]  /*0ef0*/  IADD3 R9, PT, PT, R17, R13, RZ ;  /* 0x0000000d11097210 */ /* 0x000fe20007ffe0ff */
[----:B0-----:R-:W-:Y:S01]  /*0f00*/  @P0 IMAD.WIDE R18, R21, 0x4, R18 ;  /* 0x0000000415120825 */ /* 0x001fe200078e0212 */
[----:B------:R-:W-:-:S04]  /*0f10*/  LEA R12, P1, R16, UR6, 0x3 ;  /* 0x00000006100c7c11 */ /* 0x000fc8000f8218ff */
[----:B------:R-:W-:Y:S01]  /*0f20*/  LEA.HI.X R13, R16, UR7, R9, 0x3, P1 ;  /* 0x00000007100d7c11 */ /* 0x000fe200088f1c09 */
[----:B------:R0:W-:Y:S05]  /*0f30*/  @P0 STG.E desc[UR8][R18.64], R20 ;  /* 0x0000001412000986 */ /* 0x0001ea000c101908 */
[----:B------:R-:W2:Y:S01]  /*0f40*/  LDG.E.64 R12, desc[UR8][R12.64] ;  /* 0x000000080c0c7981 */ /* 0x000ea2000c1e1b00 */
[----:B------:R-:W-:-:S05]  /*0f50*/  @P0 IADD3 R2, P1, PT, -R14, R2, RZ ;  /* 0x000000020e020210 */ /* 0x000fca0007f3e1ff */
[----:B------:R-:W-:Y:S01]  /*0f60*/  @P0 IMAD.X R3, R3, 0x1, ~R15, P1 ;  /* 0x0000000103030824 */ /* 0x000fe200008e0e0f */
[----:B------:R-:W-:-:S05]  /*0f70*/  IADD3 R21, P1, PT, R20, 0x2, RZ ;  /* 0x0000000214157810 */ /* 0x000fca0007f3e0ff */
[----:B------:R-:W-:Y:S01]  /*0f80*/  IMAD.X R14, RZ, RZ, R11, P1 ;  /* 0x000000ffff0e7224 */ /* 0x000fe200008e060b */
[----:B------:R-:W-:-:S04]  /*0f90*/  IADD3 R15, P1, PT, R4, -R21, RZ ;  /* 0x80000015040f7210 */ /* 0x000fc80007f3e0ff */
[----:B------:R-:W-:-:S05]  /*0fa0*/  IADD3.X R14, PT, PT, RZ, ~R14, RZ, P1, !PT ;  /* 0x8000000eff0e7210 */ /* 0x000fca0000ffe4ff */
[----:B------:R-:W-:Y:S01]  /*0fb0*/  IMAD R25, R14, 0x6, RZ ;  /* 0x000000060e197824 */ /* 0x000fe200078e02ff */
[----:B--2---:R-:W-:-:S04]  /*0fc0*/  ISETP.GT.U32.AND P0, PT, R2, R12, PT ;  /* 0x0000000c0200720c */ /* 0x004fc80003f04070 */
[----:B------:R-:W-:-:S13]  /*0fd0*/  ISETP.GT.AND.EX P0, PT, R3, R13, PT, P0 ;  /* 0x0000000d0300720c */ /* 0x000fda0003f04300 */
[----:B------:R-:W-:Y:S01]  /*0fe0*/  @P0 IMAD.MOV.U32 R22, RZ, RZ, R10 ;  /* 0x000000ffff160224 */ /* 0x000fe200078e000a */
[----:B------:R-:W1:Y:S01]  /*0ff0*/  @P0 LDC.64 R16, c[0x0][0x380] ;  /* 0x0000e000ff100b82 */ /* 0x000e620000000a00 */
[----:B------:R-:W-:Y:S02]  /*1000*/  @P0 IMAD.IADD R9, R8, 0x1, -R7 ;  /* 0x0000000108090824 */ /* 0x000fe400078e0a07 */
[----:B------:R-:W-:Y:S02]  /*1010*/  @P0 VIADD R7, R7, 0xffffffff ;  /* 0xffffffff07070836 */ /* 0x000fe40000000000 */
[----:B------:R-:W-:-:S05]  /*1020*/  VIADD R10, R22, 0xffffffff ;  /* 0xffffffff160a7836 */ /* 0x000fca0000000000 */
[----:B0-----:R-:W-:-:S04]  /*1030*/  VIMNMX R18, PT, PT, R7, R10, PT ;  /* 0x0000000a07127248 */ /* 0x001fc80003fe0100 */
[----:B------:R-:W-:-:S03]  /*1040*/  SHF.R.S32.HI R19, RZ, 0x1f, R18 ;  /* 0x0000001fff137819 */ /* 0x000fc60000011412 */
[----:B------:R-:W-:-:S04]  /*1050*/  IMAD.WIDE.U32 R18, R15, 0x6, R18 ;  /* 0x000000060f127825 */ /* 0x000fc800078e0012 */
[----:B------:R-:W-:Y:S01]  /*1060*/  IMAD.IADD R15, R19, 0x1, R25 ;  /* 0x00000001130f7824 */ /* 0x000fe200078e0219 */
[----:B------:R-:W-:Y:S01]  /*1070*/  LEA R14, P1, R18, UR6, 0x3 ;  /* 0x00000006120e7c11 */ /* 0x000fe2000f8218ff */
[----:B-1----:R-:W-:-:S03]  /*1080*/  @P0 IMAD.WIDE R16, R9, 0x4, R16 ;  /* 0x0000000409100825 */ /* 0x002fc600078e0210 */
[----:B------:R-:W-:Y:S02]  /*1090*/  LEA.HI.X R15, R18, UR7, R15, 0x3, P1 ;  /* 0x00000007120f7c11 */ /* 0x000fe400088f1c0f */
[----:B------:R0:W-:Y:S04]  /*10a0*/  @P0 STG.E desc[UR8][R16.64], R23 ;  /* 0x0000001710000986 */ /* 0x0001e8000c101908 */
[----:B------:R-:W2:Y:S01]  /*10b0*/  LDG.E.64 R14, desc[UR8][R14.64] ;  /* 0x000000080e0e7981 */ /* 0x000ea2000c1e1b00 */
[----:B------:R-:W-:-:S05]  /*10c0*/  @P0 IADD3 R2, P1, PT, -R12, R2, RZ ;  /* 0x000000020c020210 */ /* 0x000fca0007f3e1ff */
[----:B------:R-:W-:Y:S01]  /*10d0*/  @P0 IMAD.X R3, R3, 0x1, ~R13, P1 ;  /* 0x0000000103030824 */ /* 0x000fe200008e0e0d */
[----:B------:R-:W-:-:S04]  /*10e0*/  IADD3 R9, P1, PT, R20, 0x3, RZ ;  /* 0x0000000314097810 */ /* 0x000fc80007f3e0ff */
[----:B------:R-:W-:Y:S02]  /*10f0*/  IADD3.X R12, PT, PT, RZ, R11, RZ, P1, !PT ;  /* 0x0000000bff0c7210 */ /* 0x000fe40000ffe4ff */
[----:B0-----:R-:W-:-:S05]  /*1100*/  IADD3 R23, P1, PT, R4, -R9, RZ ;  /* 0x8000000904177210 */ /* 0x001fca0007f3e0ff */
        /* <DEDUP_REMOVED lines=11> */
[----:B------:R-:W-:-:S04]  /*11c0*/  IMAD.WIDE.U32 R16, R23, 0x6, R16 ;  /* 0x0000000617107825 */ /* 0x000fc800078e0010 */
[----:B------:R-:W-:Y:S01]  /*11d0*/  IMAD.IADD R17, R17, 0x1, R25 ;  /* 0x0000000111117824 */ /* 0x000fe200078e0219 */
[----:B------:R-:W-:Y:S01]  /*11e0*/  LEA R12, P1, R16, UR6, 0x3 ;  /* 0x00000006100c7c11 */ /* 0x000fe2000f8218ff */
[----:B0-----:R-:W-:-:S03]  /*11f0*/  @P0 IMAD.WIDE R18, R13, 0x4, R18 ;  /* 0x000000040d120825 */ /* 0x001fc600078e0212 */
[----:B------:R-:W-:Y:S02]  /*1200*/  LEA.HI.X R13, R16, UR7, R17, 0x3, P1 ;  /* 0x00000007100d7c11 */ /* 0x000fe400088f1c11 */
[----:B------:R0:W-:Y:S04]  /*1210*/  @P0 STG.E desc[UR8][R18.64], R21 ;  /* 0x0000001512000986 */ /* 0x0001e8000c101908 */
[----:B------:R-:W2:Y:S01]  /*1220*/  LDG.E.64 R12, desc[UR8][R12.64] ;  /* 0x000000080c0c7981 */ /* 0x000ea2000c1e1b00 */
[----:B------:R-:W-:-:S05]  /*1230*/  @P0 IADD3 R2, P1, PT, -R14, R2, RZ ;  /* 0x000000020e020210 */ /* 0x000fca0007f3e1ff */
[----:B------:R-:W-:Y:S01]  /*1240*/  @P0 IMAD.X R3, R3, 0x1, ~R15, P1 ;  /* 0x0000000103030824 */ /* 0x000fe200008e0e0f */
[----:B------:R-:W-:-:S05]  /*1250*/  IADD3 R23, P1, PT, R20, 0x4, RZ ;  /* 0x0000000414177810 */ /* 0x000fca0007f3e0ff */
[----:B------:R-:W-:Y:S01]  /*1260*/  IMAD.X R14, RZ, RZ, R11, P1 ;  /* 0x000000ffff0e7224 */ /* 0x000fe200008e060b */
        /* <DEDUP_REMOVED lines=8> */
[----:B------:R-:W-:Y:S01]  /*12f0*/  @P0 VIADD R7, R7, 0xffffffff ;  /* 0xffffffff07070836 */ /* 0x000fe20000000000 */
[----:B------:R-:W-:-:S04]  /*1300*/  IADD3 R10, PT, PT, R22, -0x1, RZ ;  /* 0xffffffff160a7810 */ /* 0x000fc80007ffe0ff */
        /* <DEDUP_REMOVED lines=20> */
[----:B------:R-:W-:Y:S01]  /*1450*/  @P0 IMAD.IADD R13, R8, 0x1, -R7 ;  /* 0x00000001080d0824 */ /* 0x000fe200078e0a07 */
[----:B------:R-:W-:Y:S01]  /*1460*/  @P0 IADD3 R7, PT, PT, R7, -0x1, RZ ;  /* 0xffffffff07070810 */ /* 0x000fe20007ffe0ff */
        /* <DEDUP_REMOVED lines=21> */
[----:B------:R-:W-:Y:S01]  /*15c0*/  @P0 IADD3 R15, PT, PT, R8, -R7, RZ ;  /* 0x80000007080f0210 */ /* 0x000fe20007ffe0ff */
        /* <DEDUP_REMOVED lines=20> */
[----:B------:R-:W-:Y:S01]  /*1710*/  @P0 MOV R10, R22 ;  /* 0x00000016000a0202 */ /* 0x000fe20000000f00 */
        /* <DEDUP_REMOVED lines=13> */
[----:B------:R-:W-:-:S04]  /*17f0*/  @P0 IADD3 R2, P1, PT, -R14, R2, RZ ;  /* 0x000000020e020210 */ /* 0x000fc80007f3e1ff */
[----:B------:R-:W-:Y:S02]  /*1800*/  @P0 IADD3.X R3, PT, PT, ~R15, R3, RZ, P1, !PT ;  /* 0x000000030f030210 */ /* 0x000fe40000ffe5ff */
[----:B------:R-:W-:-:S05]  /*1810*/  IADD3 R20, P1, PT, R20, 0x8, RZ ;  /* 0x0000000814147810 */ /* 0x000fca0007f3e0ff */
[----:B------:R-:W-:Y:S01]  /*1820*/  IMAD.X R11, RZ, RZ, R11, P1 ;  /* 0x000000ffff0b7224 */ /* 0x000fe200008e060b */
[----:B------:R-:W-:-:S04]  /*1830*/  ISETP.NE.U32.AND P1, PT, R20, R5, PT ;  /* 0x000000051400720c */ /* 0x000fc80003f25070 */
[----:B------:R-:W-:Y:S02]  /*1840*/  ISETP.NE.AND.EX P1, PT, R11, R6, PT, P1 ;  /* 0x000000060b00720c */ /* 0x000fe40003f25310 */
[----:B--2---:R-:W-:-:S04]  /*1850*/  ISETP.GT.U32.AND P0, PT, R2, R12, PT ;  /* 0x0000000c0200720c */ /* 0x004fc80003f04070 */
[----:B------:R-:W-:-:S13]  /*1860*/  ISETP.GT.AND.EX P0, PT, R3, R13, PT, P0 ;  /* 0x0000000d0300720c */ /* 0x000fda0003f04300 */
[----:B------:R-:W0:Y:S01]  /*1870*/  @P0 LDC.64 R14, c[0x0][0x380] ;  /* 0x0000e000ff0e0b82 */ /* 0x000e220000000a00 */
[----:B------:R-:W-:Y:S01]  /*1880*/  @P0 IMAD.IADD R17, R8, 0x1, -R7 ;  /* 0x0000000108110824 */ /* 0x000fe200078e0a07 */
[----:B------:R-:W-:Y:S01]  /*1890*/  @P0 IADD3 R2, P2, PT, -R12, R2, RZ ;  /* 0x000000020c020210 */ /* 0x000fe20007f5e1ff */
[----:B------:R-:W-:Y:S02]  /*18a0*/  @P0 IMAD.MOV.U32 R22, RZ, RZ, R10 ;  /* 0x000000ffff160224 */ /* 0x000fe400078e000a */
[----:B------:R-:W-:Y:S02]  /*18b0*/  @P0 VIADD R7, R7, 0xffffffff ;  /* 0xffffffff07070836 */ /* 0x000fe40000000000 */
[----:B------:R-:W-:Y:S02]  /*18c0*/  @P0 IMAD.X R3, R3, 0x1, ~R13, P2 ;  /* 0x0000000103030824 */ /* 0x000fe400010e0e0d */
[----:B0-----:R-:W-:-:S05]  /*18d0*/  @P0 IMAD.WIDE R14, R17, 0x4, R14 ;  /* 0x00000004110e0825 */ /* 0x001fca00078e020e */
[----:B------:R1:W-:Y:S01]  /*18e0*/  @P0 STG.E desc[UR8][R14.64], R23 ;  /* 0x000000170e000986 */ /* 0x0003e2000c101908 */
[----:B------:R-:W-:Y:S05]  /*18f0*/  @P1 BRA `(.L_x_135) ;  /* 0xfffffff400141947 */ /* 0x000fea000383ffff */
.L_x_134:
[----:B------:R-:W0:Y:S02]  /*1900*/  LDCU UR6, c[0x0][0x3ac] ;  /* 0x00007580ff0677ac */ /* 0x000e240008000800 */
[----:B0-----:R-:W-:-:S09]  /*1910*/  ULOP3.LUT UP0, URZ, UR6, 0x7, URZ, 0xc0, !UPT ;  /* 0x0000000706ff7892 */ /* 0x001fd2000f80c0ff */
[----:B------:R-:W-:Y:S05]  /*1920*/  BRA.U !UP0, `(.L_x_133) ;  /* 0x0000000908a87547 */ /* 0x000fea000b800000 */
[----:B------:R-:W-:Y:S02]  /*1930*/  ULOP3.LUT UR5, UR6, 0x7, URZ, 0xc0, !UPT ;  /* 0x0000000706057892 */ /* 0x000fe4000f8ec0ff */
[----:B------:R-:W-:Y:S02]  /*1940*/  ULOP3.LUT UP1, UR7, UR6, 0x3, URZ, 0xc0, !UPT ;  /* 0x0000000306077892 */ /* 0x000fe4000f82c0ff */
[----:B------:R-:W-:-:S04]  /*1950*/  UIADD3 UR5, UP0, UPT, UR5, -0x1, URZ ;  /* 0xffffffff05057890 */ /* 0x000fc8000ff1e0ff */
[----:B------:R-:W-:Y:S02]  /*1960*/  UIADD3.X UR10, UPT, UPT, URZ, -0x1, URZ, UP0, !UPT ;  /* 0xffffffffff0a7890 */ /* 0x000fe400087fe4ff */
[----:B------:R-:W-:-:S04]  /*1970*/  UISETP.GE.U32.AND UP0, UPT, UR5, 0x3, UPT ;  /* 0x000000030500788c */ /* 0x000fc8000bf06070 */
[----:B------:R-:W-:-:S09]  /*1980*/  UISETP.GE.U32.AND.EX UP0, UPT, UR10, URZ, UPT, UP0 ;  /* 0x000000ff0a00728c */ /* 0x000fd2000bf06100 */
[----:B------:R-:W-:Y:S05]  /*1990*/  BRA.U !UP0, `(.L_x_136) ;  /* 0x0000000508747547 */ /* 0x000fea000b800000 */
[----:B-1----:R-:W-:Y:S01]  /*19a0*/  VIADD R18, R22, 0xffffffff ;  /* 0xffffffff16127836 */ /* 0x002fe20000000000 */
[----:B------:R-:W0:Y:S01]  /*19b0*/  LDCU.64 UR10, c[0x0][0x3a0] ;  /* 0x00007400ff0a77ac */ /* 0x000e220008000a00 */
[----:B------:R-:W-:-:S03]  /*19c0*/  IADD3 R9, P0, PT, R4, -R5, RZ ;  /* 0x8000000504097210 */ /* 0x000fc60007f1e0ff */
[----:B------:R-:W-:Y:S02]  /*19d0*/  VIMNMX R10, PT, PT, R7, R18, PT ;  /* 0x00000012070a7248 */ /* 0x000fe40003fe0100 */
[----:B------:R-:W-:Y:S02]  /*19e0*/  IADD3.X R12, PT, PT, RZ, ~R6, RZ, P0, !PT ;  /* 0x80000006ff0c7210 */ /* 0x000fe400007fe4ff */
[----:B------:R-:W-:-:S03]  /*19f0*/  SHF.R.S32.HI R11, RZ, 0x1f, R10 ;  /* 0x0000001fff0b7819 */ /* 0x000fc6000001140a */
[----:B------:R-:W-:Y:S02]  /*1a00*/  IMAD R13, R12, 0x6, RZ ;  /* 0x000000060c0d7824 */ /* 0x000fe400078e02ff */
[----:B------:R-:W-:-:S04]  /*1a10*/  IMAD.WIDE.U32 R10, R9, 0x6, R10 ;  /* 0x00000006090a7825 */ /* 0x000fc800078e000a */
[----:B------:R-:W-:Y:S01]  /*1a20*/  IMAD.IADD R9, R11, 0x1, R13 ;  /* 0x000000010b097824 */ /* 0x000fe200078e020d */
[----:B0-----:R-:W-:-:S04]  /*1a30*/  LEA R12, P0, R10, UR10, 0x3 ;  /* 0x0000000a0a0c7c11 */ /* 0x001fc8000f8018ff */
[----:B------:R-:W-:-:S05]  /*1a40*/  LEA.HI.X R13, R10, UR11, R9, 0x3, P0 ;  /* 0x0000000b0a0d7c11 */ /* 0x000fca00080f1c09 */
[----:B------:R0:W2:Y:S01]  /*1a50*/  LDG.E.64 R10, desc[UR8][R12.64] ;  /* 0x000000080c0a7981 */ /* 0x0000a2000c1e1b00 */
[----:B------:R-:W-:-:S05]  /*1a60*/  IADD3 R19, P1, PT, R5, 0x1, RZ ;  /* 0x0000000105137810 */ /* 0x000fca0007f3e0ff */
[----:B------:R-:W-:Y:S01]  /*1a70*/  IMAD.X R15, RZ, RZ, R6, P1 ;  /* 0x000000ffff0f7224 */ /* 0x000fe200008e0606 */
[----:B------:R-:W-:-:S04]  /*1a80*/  IADD3 R9, P1, PT, R4, -R19, RZ ;  /* 0x8000001304097210 */ /* 0x000fc80007f3e0ff */
[----:B0-----:R-:W-:-:S05]  /*1a90*/  IADD3.X R12, PT, PT, RZ, ~R15, RZ, P1, !PT ;  /* 0x8000000fff0c7210 */ /* 0x001fca0000ffe4ff */
        /* <DEDUP_REMOVED lines=21> */
[----:B------:R-:W-:-:S05]  /*1bf0*/  IADD3 R11, P1, PT, R4, -R9, RZ ;  /* 0x80000009040b7210 */ /* 0x000fca0007f3e0ff */
[----:B------:R-:W-:-:S04]  /*1c00*/  IMAD.X R10, RZ, RZ, ~R10, P1 ;  /* 0x000000ffff0a7224 */ /* 0x000fc800008e0e0a */
[----:B0-----:R-:W-:Y:S01]  /*1c10*/  IMAD R21, R10, 0x6, RZ ;  /* 0x000000060a157824 */ /* 0x001fe200078e02ff */
        /* <DEDUP_REMOVED lines=26> */
[----:B------:R-:W-:Y:S01]  /*1dc0*/  @P0 IADD3 R25, PT, PT, R8, -R7, RZ ;  /* 0x8000000708190210 */ /* 0x000fe20007ffe0ff */
[----:B------:R-:W0:Y:S01]  /*1dd0*/  @P0 LDC.64 R16, c[0x0][0x380] ;  /* 0x0000e000ff100b82 */ /* 0x000e220000000a00 */
        /* <DEDUP_REMOVED lines=11> */
[----:B------:R-:W-:Y:S02]  /*1e90*/  @P0 IADD3 R2, P1, PT, -R10, R2, RZ ;  /* 0x000000020a020210 */ /* 0x000fe40007f3e1ff */
[----:B------:R-:W-:Y:S02]  /*1ea0*/  IADD3 R5, P2, PT, R5, 0x4, RZ ;  /* 0x0000000405057810 */ /* 0x000fe40007f5e0ff */
[----:B------:R-:W-:-:S03]  /*1eb0*/  @P0 IADD3.X R3, PT, PT, ~R11, R3, RZ, P1, !PT ;  /* 0x000000030b030210 */ /* 0x000fc60000ffe5ff */
[----:B------:R-:W-:Y:S01]  /*1ec0*/  IMAD.X R6, RZ, RZ, R6, P2 ;  /* 0x000000ffff067224 */ /* 0x000fe200010e0606 */
[----:B--2---:R-:W-:-:S04]  /*1ed0*/  ISETP.GT.U32.AND P0, PT, R2, R14, PT ;  /* 0x0000000e0200720c */ /* 0x004fc80003f04070 */
[----:B------:R-:W-:-:S13]  /*1ee0*/  ISETP.GT.AND.EX P0, PT, R3, R15, PT, P0 ;  /* 0x0000000f0300720c */ /* 0x000fda0003f04300 */
[----:B------:R-:W1:Y:S01]  /*1ef0*/  @P0 LDC.64 R10, c[0x0][0x380] ;  /* 0x0000e000ff0a0b82 */ /* 0x000e620000000a00 */
[----:B------:R-:W-:Y:S01]  /*1f00*/  @P0 IMAD.IADD R13, R8, 0x1, -R7 ;  /* 0x00000001080d0824 */ /* 0x000fe200078e0a07 */
[----:B------:R-:W-:Y:S01]  /*1f10*/  @P0 IADD3 R2, P1, PT, -R14, R2, RZ ;  /* 0x000000020e020210 */ /* 0x000fe20007f3e1ff */
[----:B------:R-:W-:Y:S02]  /*1f20*/  @P0 IMAD.MOV.U32 R22, RZ, RZ, R18 ;  /* 0x000000ffff160224 */ /* 0x000fe400078e0012 */
[----:B------:R-:W-:Y:S02]  /*1f30*/  @P0 VIADD R7, R7, 0xffffffff ;  /* 0xffffffff07070836 */ /* 0x000fe40000000000 */
[----:B------:R-:W-:Y:S02]  /*1f40*/  @P0 IMAD.X R3, R3, 0x1, ~R15, P1 ;  /* 0x0000000103030824 */ /* 0x000fe400008e0e0f */
[----:B-1----:R-:W-:-:S05]  /*1f50*/  @P0 IMAD.WIDE R10, R13, 0x4, R10 ;  /* 0x000000040d0a0825 */ /* 0x002fca00078e020a */
[----:B------:R0:W-:Y:S02]  /*1f60*/  @P0 STG.E desc[UR8][R10.64], R23 ;  /* 0x000000170a000986 */ /* 0x0001e4000c101908 */
.L_x_136:
[----:B------:R-:W-:Y:S05]  /*1f70*/  BRA.U !UP1, `(.L_x_133) ;  /* 0x0000000509147547 */ /* 0x000fea000b800000 */
[----:B------:R-:W-:Y:S02]  /*1f80*/  UISETP.NE.AND UP0, UPT, UR7, 0x1, UPT ;  /* 0x000000010700788c */ /* 0x000fe4000bf05270 */
[----:B------:R-:W-:-:S04]  /*1f90*/  ULOP3.LUT UR5, UR6, 0x1, URZ, 0xc0, !UPT ;  /* 0x0000000106057892 */ /* 0x000fc8000f8ec0ff */
[----:B------:R-:W-:-:S03]  /*1fa0*/  UISETP.NE.U32.AND UP1, UPT, UR5, 0x1, UPT ;  /* 0x000000010500788c */ /* 0x000fc6000bf25070 */
[----:B------:R-:W-:Y:S08]  /*1fb0*/  BRA.U !UP0, `(.L_x_137) ;  /* 0x0000000108bc7547 */ /* 0x000ff0000b800000 */
[----:B-1----:R-:W-:Y:S01]  /*1fc0*/  IADD3 R18, PT, PT, R22, -0x1, RZ ;  /* 0xffffffff16127810 */ /* 0x002fe20007ffe0ff */
[----:B------:R-:W1:Y:S01]  /*1fd0*/  LDCU.64 UR6, c[0x0][0x3a0] ;  /* 0x00007400ff0677ac */ /* 0x000e620008000a00 */
[----:B0-----:R-:W-:Y:S02]  /*1fe0*/  IADD3 R9, P0, PT, R4, -R5, RZ ;  /* 0x8000000504097210 */ /* 0x001fe40007f1e0ff */
[----:B------:R-:W-:-:S03]  /*1ff0*/  VIMNMX R10, PT, PT, R7, R18, PT ;  /* 0x00000012070a7248 */ /* 0x000fc60003fe0100 */
[----:B------:R-:W-:Y:S01]  /*2000*/  IMAD.X R12, RZ, RZ, ~R6, P0 ;  /* 0x000000ffff0c7224 */ /* 0x000fe200000e0e06 */
[----:B------:R-:W-:-:S03]  /*2010*/  SHF.R.S32.HI R11, RZ, 0x1f, R10 ;  /* 0x0000001fff0b7819 */ /* 0x000fc6000001140a */
[----:B------:R-:W-:Y:S02]  /*2020*/  IMAD R13, R12, 0x6, RZ ;  /* 0x000000060c0d7824 */ /* 0x000fe400078e02ff */
[----:B------:R-:W-:-:S04]  /*2030*/  IMAD.WIDE.U32 R10, R9, 0x6, R10 ;  /* 0x00000006090a7825 */ /* 0x000fc800078e000a */
[----:B------:R-:W-:Y:S01]  /*2040*/  IMAD.IADD R13, R11, 0x1, R13 ;  /* 0x000000010b0d7824 */ /* 0x000fe200078e020d */
[----:B-1----:R-:W-:-:S04]  /*2050*/  LEA R12, P0, R10, UR6, 0x3 ;  /* 0x000000060a0c7c11 */ /* 0x002fc8000f8018ff */
[----:B------:R-:W-:-:S05]  /*2060*/  LEA.HI.X R13, R10, UR7, R13, 0x3, P0 ;  /* 0x000000070a0d7c11 */ /* 0x000fca00080f1c0d */
        /* <DEDUP_REMOVED lines=24> */
[----:B0-----:R-:W-:-:S05]  /*21f0*/  IADD3 R5, P2, PT, R5, 0x2, RZ ;  /* 0x0000000205057810 */ /* 0x001fca0007f5e0ff */
[----:B------:R-:W-:Y:S01]  /*2200*/  IMAD.X R6, RZ, RZ, R6, P2 ;  /* 0x000000ffff067224 */ /* 0x000fe200010e0606 */
[----:B--2---:R-:W-:-:S04]  /*2210*/  ISETP.GT.U32.AND P0, PT, R2, R14, PT ;  /* 0x0000000e0200720c */ /* 0x004fc80003f04070 */
[----:B------:R-:W-:-:S13]  /*2220*/  ISETP.GT.AND.EX P0, PT, R3, R15, PT, P0 ;  /* 0x0000000f0300720c */ /* 0x000fda0003f04300 */
[----:B------:R-:W0:Y:S01]  /*2230*/  @P0 LDC.64 R10, c[0x0][0x380] ;  /* 0x0000e000ff0a0b82 */ /* 0x000e220000000a00 */
[----:B------:R-:W-:Y:S01]  /*2240*/  @P0 IMAD.IADD R13, R8, 0x1, -R7 ;  /* 0x00000001080d0824 */ /* 0x000fe200078e0a07 */
[----:B------:R-:W-:Y:S01]  /*2250*/  @P0 IADD3 R2, P1, PT, -R14, R2, RZ ;  /* 0x000000020e020210 */ /* 0x000fe20007f3e1ff */
[----:B------:R-:W-:Y:S01]  /*2260*/  @P0 VIADD R7, R7, 0xffffffff ;  /* 0xffffffff07070836 */ /* 0x000fe20000000000 */
[----:B------:R-:W-:-:S03]  /*2270*/  @P0 MOV R22, R18 ;  /* 0x0000001200160202 */ /* 0x000fc60000000f00 */
[----:B------:R-:W-:Y:S02]  /*2280*/  @P0 IMAD.X R3, R3, 0x1, ~R15, P1 ;  /* 0x0000000103030824 */ /* 0x000fe400008e0e0f */
[----:B0-----:R-:W-:-:S05]  /*2290*/  @P0 IMAD.WIDE R10, R13, 0x4, R10 ;  /* 0x000000040d0a0825 */ /* 0x001fca00078e020a */
[----:B------:R2:W-:Y:S02]  /*22a0*/  @P0 STG.E desc[UR8][R10.64], R9 ;  /* 0x000000090a000986 */ /* 0x0005e4000c101908 */
.L_x_137:
[----:B------:R-:W-:Y:S05]  /*22b0*/  BRA.U UP1, `(.L_x_133) ;  /* 0x0000000101447547 */ /* 0x000fea000b800000 */
[----:B------:R-:W3:Y:S01]  /*22c0*/  LDCU.64 UR6, c[0x0][0x3a0] ;  /* 0x00007400ff0677ac */ /* 0x000ee20008000a00 */
[----:B012---:R-:W-:Y:S02]  /*22d0*/  IADD3 R9, P0, PT, R4, -R5, RZ ;  /* 0x8000000504097210 */ /* 0x007fe40007f1e0ff */
[----:B------:R-:W-:-:S03]  /*22e0*/  VIADDMNMX R10, R22, 0xffffffff, R7, PT ;  /* 0xffffffff160a7846 */ /* 0x000fc60003800107 */
[----:B------:R-:W-:Y:S01]  /*22f0*/  IMAD.X R6, RZ, RZ, ~R6, P0 ;  /* 0x000000ffff067224 */ /* 0x000fe200000e0e06 */
[----:B------:R-:W-:-:S03]  /*2300*/  SHF.R.S32.HI R11, RZ, 0x1f, R10 ;  /* 0x0000001fff0b7819 */ /* 0x000fc6000001140a */
[----:B------:R-:W-:Y:S02]  /*2310*/  IMAD R13, R6, 0x6, RZ ;  /* 0x00000006060d7824 */ /* 0x000fe400078e02ff */
[----:B------:R-:W-:-:S04]  /*2320*/  IMAD.WIDE.U32 R10, R9, 0x6, R10 ;  /* 0x00000006090a7825 */ /* 0x000fc800078e000a */
[----:B------:R-:W-:Y:S01]  /*2330*/  IMAD.IADD R9, R11, 0x1, R13 ;  /* 0x000000010b097824 */ /* 0x000fe200078e020d */
[----:B---3--:R-:W-:-:S04]  /*2340*/  LEA R12, P0, R10, UR6, 0x3 ;  /* 0x000000060a0c7c11 */ /* 0x008fc8000f8018ff */
[----:B------:R-:W-:-:S05]  /*2350*/  LEA.HI.X R13, R10, UR7, R9, 0x3, P0 ;  /* 0x000000070a0d7c11 */ /* 0x000fca00080f1c09 */
[----:B------:R-:W2:Y:S02]  /*2360*/  LDG.E.64 R10, desc[UR8][R12.64] ;  /* 0x000000080c0a7981 */ /* 0x000ea4000c1e1b00 */
[----:B--2---:R-:W-:-:S04]  /*2370*/  ISETP.GE.U32.AND P0, PT, R10, R2, PT ;  /* 0x000000020a00720c */ /* 0x004fc80003f06070 */
[----:B------:R-:W-:-:S13]  /*2380*/  ISETP.GE.AND.EX P0, PT, R11, R3, PT, P0 ;  /* 0x000000030b00720c */ /* 0x000fda0003f06300 */
[----:B------:R-:W0:Y:S01]  /*2390*/  @!P0 LDC.64 R2, c[0x0][0x380] ;  /* 0x0000e000ff028b82 */ /* 0x000e220000000a00 */
[----:B------:R-:W-:-:S05]  /*23a0*/  @!P0 IADD3 R7, PT, PT, R8, -R7, RZ ;  /* 0x8000000708078210 */ /* 0x000fca0007ffe0ff */
[----:B0-----:R-:W-:-:S05]  /*23b0*/  @!P0 IMAD.WIDE R2, R7, 0x4, R2 ;  /* 0x0000000407028825 */ /* 0x001fca00078e0202 */
[----:B------:R3:W-:Y:S02]  /*23c0*/  @!P0 STG.E desc[UR8][R2.64], R5 ;  /* 0x0000000502008986 */ /* 0x0007e4000c101908 */
.L_x_133:
[----:B0-2---:R-:W0:Y:S01]  /*23d0*/  LDC R11, c[0x0][0x3a8] ;  /* 0x0000ea00ff0b7b82 */ /* 0x005e220000000800 */
[----:B------:R-:W0:Y:S02]  /*23e0*/  LDCU UR10, c[0x0][0x388] ;  /* 0x00007100ff0a77ac */ /* 0x000e240008000800 */
[----:B0-----:R-:W-:-:S13]  /*23f0*/  ISETP.LE.AND P0, PT, R11, UR10, PT ;  /* 0x0000000a0b007c0c */ /* 0x001fda000bf03270 */
[----:B------:R-:W-:Y:S05]  /*2400*/  @P0 EXIT ;  /* 0x000000000000094d */ /* 0x000fea0003800000 */
[C---:B---3--:R-:W-:Y:S01]  /*2410*/  IADD3 R2, PT, PT, -R11.reuse, UR10, RZ ;  /* 0x0000000a0b027c10 */ /* 0x048fe2000fffe1ff */
[----:B------:R-:W-:-:S03]  /*2420*/  VIADD R4, R11, -UR10 ;  /* 0x8000000a0b047c36 */ /* 0x000fc60008000000 */
[----:B------:R-:W-:Y:S02]  /*2430*/  ISETP.GT.U32.AND P0, PT, R2, -0x8, PT ;  /* 0xfffffff80200780c */ /* 0x000fe40003f04070 */
[----:B------:R-:W-:-:S04]  /*2440*/  LOP3.LUT R6, R4, 0x7, RZ, 0xc0, !PT ;  /* 0x0000000704067812 */ /* 0x000fc800078ec0ff */
[----:B------:R-:W-:-:S07]  /*2450*/  ISETP.NE.AND P1, PT, R6, RZ, PT ;  /* 0x000000ff0600720c */ /* 0x000fce0003f25270 */
[----:B------:R-:W-:Y:S06]  /*2460*/  @P0 BRA `(.L_x_138) ;  /* 0x00000000005c0947 */ /* 0x000fec0003800000 */
[----:B------:R-:W0:Y:S01]  /*2470*/  LDCU.64 UR6, c[0x0][0x380] ;  /* 0x00007000ff0677ac */ /* 0x000e220008000a00 */
[----:B------:R-:W-:Y:S01]  /*2480*/  LOP3.LUT R2, R4, 0xfffffff8, RZ, 0xc0, !PT ;  /* 0xfffffff804027812 */ /* 0x000fe200078ec0ff */
[----:B------:R-:W-:-:S04]  /*2490*/  IMAD R7, R0, R11, UR10 ;  /* 0x0000000a00077e24 */ /* 0x000fc8000f8e020b */
[----:B------:R-:W-:Y:S01]  /*24a0*/  IMAD.MOV R5, RZ, RZ, -R2 ;  /* 0x000000ffff057224 */ /* 0x000fe200078e0a02 */
[----:B0-----:R-:W-:-:S04]  /*24b0*/  UIADD3 UR5, UP0, UPT, UR6, 0x10, URZ ;  /* 0x0000001006057890 */ /* 0x001fc8000ff1e0ff */
[----:B------:R-:W-:-:S12]  /*24c0*/  UIADD3.X UR6, UPT, UPT, URZ, UR7, URZ, UP0, !UPT ;  /* 0x00000007ff067290 */ /* 0x000fd800087fe4ff */
.L_x_139:
[----:B------:R-:W-:Y:S01]  /*24d0*/  IADD3 R5, PT, PT, R5, 0x8, RZ ;  /* 0x0000000805057810 */ /* 0x000fe20007ffe0ff */
[----:B0-----:R-:W-:Y:S01]  /*24e0*/  IMAD.U32 R2, RZ, RZ, UR5 ;  /* 0x00000005ff027e24 */ /* 0x001fe2000f8e00ff */
[----:B------:R-:W-:Y:S01]  /*24f0*/  UIADD3 UR4, UPT, UPT, UR4, 0x8, URZ ;  /* 0x0000000804047890 */ /* 0x000fe2000fffe0ff */
[----:B------:R-:W-:Y:S01]  /*2500*/  IMAD.U32 R3, RZ, RZ, UR6 ;  /* 0x00000006ff037e24 */ /* 0x000fe2000f8e00ff */
[----:B------:R-:W-:Y:S01]  /*2510*/  ISETP.NE.AND P0, PT, R5, RZ, PT ;  /* 0x000000ff0500720c */ /* 0x000fe20003f05270 */
[----:B-1----:R-:W-:Y:S02]  /*2520*/  IMAD.MOV.U32 R9, RZ, RZ, -0x1 ;  /* 0xffffffffff097424 */ /* 0x002fe400078e00ff */
[----:B------:R-:W-:-:S04]  /*2530*/  IMAD.WIDE R2, R7, 0x4, R2 ;  /* 0x0000000407027825 */ /* 0x000fc800078e0202 */
[----:B------:R-:W-:Y:S01]  /*2540*/  VIADD R7, R7, 0x8 ;  /* 0x0000000807077836 */ /* 0x000fe20000000000 */
[----:B------:R0:W-:Y:S04]  /*2550*/  STG.E desc[UR8][R2.64+-0x10], R9 ;  /* 0xfffff00902007986 */ /* 0x0001e8000c101908 */
[----:B------:R0:W-:Y:S04]  /*2560*/  STG.E desc[UR8][R2.64+-0xc], R9 ;  /* 0xfffff40902007986 */ /* 0x0001e8000c101908 */
[----:B------:R0:W-:Y:S04]  /*2570*/  STG.E desc[UR8][R2.64+-0x8], R9 ;  /* 0xfffff80902007986 */ /* 0x0001e8000c101908 */
[----:B------:R0:W-:Y:S04]  /*2580*/  STG.E desc[UR8][R2.64+-0x4], R9 ;  /* 0xfffffc0902007986 */ /* 0x0001e8000c101908 */
[----:B------:R0:W-:Y:S04]  /*2590*/  STG.E desc[UR8][R2.64], R9 ;  /* 0x0000000902007986 */ /* 0x0001e8000c101908 */
[----:B------:R0:W-:Y:S04]  /*25a0*/  STG.E desc[UR8][R2.64+0x4], R9 ;  /* 0x0000040902007986 */ /* 0x0001e8000c101908 */
[----:B------:R0:W-:Y:S04]  /*25b0*/  STG.E desc[UR8][R2.64+0x8], R9 ;  /* 0x0000080902007986 */ /* 0x0001e8000c101908 */
[----:B------:R0:W-:Y:S01]  /*25c0*/  STG.E desc[UR8][R2.64+0xc], R9 ;  /* 0x00000c0902007986 */ /* 0x0001e2000c101908 */
[----:B------:R-:W-:Y:S05]  /*25d0*/  @P0 BRA `(.L_x_139) ;  /* 0xfffffffc00bc0947 */ /* 0x000fea000383ffff */
.L_x_138:
[----:B------:R-:W-:Y:S05]  /*25e0*/  @!P1 EXIT ;  /* 0x000000000000994d */ /* 0x000fea0003800000 */
[----:B------:R-:W-:Y:S02]  /*25f0*/  ISETP.GE.U32.AND P0, PT, R6, 0x4, PT ;  /* 0x000000040600780c */ /* 0x000fe40003f06070 */
[----:B------:R-:W-:-:S04]  /*2600*/  LOP3.LUT R8, R4, 0x3, RZ, 0xc0, !PT ;  /* 0x0000000304087812 */ /* 0x000fc800078ec0ff */
[----:B------:R-:W-:-:S07]  /*2610*/  ISETP.NE.AND P1, PT, R8, RZ, PT ;  /* 0x000000ff0800720c */ /* 0x000fce0003f25270 */
[----:B------:R-:W-:Y:S06]  /*2620*/  @!P0 BRA `(.L_x_140) ;  /* 0x0000000000248947 */ /* 0x000fec0003800000 */
[----:B0-----:R-:W0:Y:S01]  /*2630*/  LDC.64 R2, c[0x0][0x380] ;  /* 0x0000e000ff027b82 */ /* 0x001e220000000a00 */
[----:B------:R-:W-:Y:S01]  /*2640*/  IMAD R5, R0, R11, UR4 ;  /* 0x0000000400057e24 */ /* 0x000fe2000f8e020b */
[----:B------:R-:W-:Y:S01]  /*2650*/  UIADD3 UR4, UPT, UPT, UR4, 0x4, URZ ;  /* 0x0000000404047890 */ /* 0x000fe2000fffe0ff */
[----:B------:R-:W-:Y:S02]  /*2660*/  IMAD.MOV.U32 R7, RZ, RZ, -0x1 ;  /* 0xffffffffff077424 */ /* 0x000fe400078e00ff */
[----:B0-----:R-:W-:-:S05]  /*2670*/  IMAD.WIDE R2, R5, 0x4, R2 ;  /* 0x0000000405027825 */ /* 0x001fca00078e0202 */
[----:B------:R2:W-:Y:S04]  /*2680*/  STG.E desc[UR8][R2.64], R7 ;  /* 0x0000000702007986 */ /* 0x0005e8000c101908 */
[----:B------:R2:W-:Y:S04]  /*2690*/  STG.E desc[UR8][R2.64+0x4], R7 ;  /* 0x0000040702007986 */ /* 0x0005e8000c101908 */
[----:B------:R2:W-:Y:S04]  /*26a0*/  STG.E desc[UR8][R2.64+0x8], R7 ;  /* 0x0000080702007986 */ /* 0x0005e8000c101908 */
[----:B------:R2:W-:Y:S02]  /*26b0*/  STG.E desc[UR8][R2.64+0xc], R7 ;  /* 0x00000c0702007986 */ /* 0x0005e4000c101908 */
.L_x_140:
[----:B------:R-:W-:Y:S05]  /*26c0*/  @!P1 EXIT ;  /* 0x000000000000994d */ /* 0x000fea0003800000 */
[----:B------:R-:W-:Y:S02]  /*26d0*/  ISETP.NE.AND P0, PT, R8, 0x1, PT ;  /* 0x000000010800780c */ /* 0x000fe40003f05270 */
[----:B------:R-:W-:-:S04]  /*26e0*/  LOP3.LUT R4, R4, 0x1, RZ, 0xc0, !PT ;  /* 0x0000000104047812 */ /* 0x000fc800078ec0ff */
[----:B------:R-:W-:-:S07]  /*26f0*/  ISETP.NE.U32.AND P1, PT, R4, 0x1, PT ;  /* 0x000000010400780c */ /* 0x000fce0003f25070 */
[----:B------:R-:W-:Y:S06]  /*2700*/  @!P0 BRA `(.L_x_141) ;  /* 0x00000000001c8947 */ /* 0x000fec0003800000 */
[----:B0-2---:R-:W0:Y:S01]  /*2710*/  LDC.64 R2, c[0x0][0x380] ;  /* 0x0000e000ff027b82 */ /* 0x005e220000000a00 */
[----:B------:R-:W-:Y:S01]  /*2720*/  IMAD R5, R0, R11, UR4 ;  /* 0x0000000400057e24 */ /* 0x000fe2000f8e020b */
[----:B------:R-:W-:Y:S01]  /*2730*/  UIADD3 UR4, UPT, UPT, UR4, 0x2, URZ ;  /* 0x0000000204047890 */ /* 0x000fe2000fffe0ff */
[----:B------:R-:W-:Y:S02]  /*2740*/  IMAD.MOV.U32 R7, RZ, RZ, -0x1 ;  /* 0xffffffffff077424 */ /* 0x000fe400078e00ff */
[----:B0-----:R-:W-:-:S05]  /*2750*/  IMAD.WIDE R2, R5, 0x4, R2 ;  /* 0x0000000405027825 */ /* 0x001fca00078e0202 */
[----:B------:R3:W-:Y:S04]  /*2760*/  STG.E desc[UR8][R2.64], R7 ;  /* 0x0000000702007986 */ /* 0x0007e8000c101908 */
[----:B------:R3:W-:Y:S02]  /*2770*/  STG.E desc[UR8][R2.64+0x4], R7 ;  /* 0x0000040702007986 */ /* 0x0007e4000c101908 */
.L_x_141:
[----:B------:R-:W-:Y:S05]  /*2780*/  @P1 EXIT ;  /* 0x000000000000194d */ /* 0x000fea0003800000 */
[----:B0-23--:R-:W0:Y:S01]  /*2790*/  LDC.64 R2, c[0x0][0x380] ;  /* 0x0000e000ff027b82 */ /* 0x00de220000000a00 */
[----:B------:R-:W-:Y:S02]  /*27a0*/  IMAD R5, R0, R11, UR4 ;  /* 0x0000000400057e24 */ /* 0x000fe4000f8e020b */
[----:B------:R-:W-:Y:S02]  /*27b0*/  IMAD.MOV.U32 R7, RZ, RZ, -0x1 ;  /* 0xffffffffff077424 */ /* 0x000fe400078e00ff */
[----:B0-----:R-:W-:-:S05]  /*27c0*/  IMAD.WIDE R2, R5, 0x4, R2 ;  /* 0x0000000405027825 */ /* 0x001fca00078e0202 */
[----:B------:R-:W-:Y:S01]  /*27d0*/  STG.E desc[UR8][R2.64], R7 ;  /* 0x0000000702007986 */ /* 0x000fe2000c101908 */
[----:B------:R-:W-:Y:S05]  /*27e0*/  EXIT ;  /* 0x000000000000794d */ /* 0x000fea0003800000 */
.L_x_142:
        /* <DEDUP_REMOVED lines=9> */
.L_x_152:


//--------------------- .nv.shared.reserved.0     --------------------------
	.section	.nv.shared.reserved.0,"aw",@nobits
	.weak		__nv_reservedSMEM_offset_0_alias
	.size		__nv_reservedSMEM_offset_0_alias, 0, 64
	.other		__nv_reservedSMEM_offset_0_alias,@"STO_CUDA_RESERVED_SHARED STV_DEFAULT"
__nv_reservedSMEM_offset_0_alias:
	.zero		0
	.zero		64


//--------------------- .nv.global                --------------------------
	.section	.nv.global,"aw",@nobits
	.align	4
.nv.global:
	.type		critics,@object
	.size		critics,(.L_0 - critics)
critics:
	.zero		4
.L_0:


//--------------------- .nv.shared._Z10preScanSumPix --------------------------
	.section	.nv.shared._Z10preScanSumPix,"aw",@nobits
	.sectionflags	@""
	.align	4
.nv.shared._Z10preScanSumPix:
	.zero		5120


//--------------------- .nv.shared._Z7preScanPiS_S_x --------------------------
	.section	.nv.shared._Z7preScanPiS_S_x,"aw",@nobits
	.sectionflags	@""
	.align	4
.nv.shared._Z7preScanPiS_S_x:
	.zero		5120


//--------------------- .nv.shared._Z7scanSumPii  --------------------------
	.section	.nv.shared._Z7scanSumPii,"aw",@nobits
	.sectionflags	@""
	.align	4
.nv.shared._Z7scanSumPii:
	.zero		9216


//--------------------- .nv.shared._Z4scanPiS_iS_ --------------------------
	.section	.nv.shared._Z4scanPiS_iS_,"aw",@nobits
	.sectionflags	@""
	.align	4
.nv.shared._Z4scanPiS_iS_:
	.zero		9216


//--------------------- .nv.constant0._Z7compactPiS_S_xS_ii --------------------------
	.section	.nv.constant0._Z7compactPiS_S_xS_ii,"a",@progbits
	.sectionflags	@""
	.align	4
.nv.constant0._Z7compactPiS_S_xS_ii:
	.zero		944


//--------------------- .nv.constant0._Z7addScanPiS_x --------------------------
	.section	.nv.constant0._Z7addScanPiS_x,"a",@progbits
	.sectionflags	@""
	.align	4
.nv.constant0._Z7addScanPiS_x:
	.zero		920


//--------------------- .nv.constant0._Z10preScanSumPix --------------------------
	.section	.nv.constant0._Z10preScanSumPix,"a",@progbits
	.sectionflags	@""
	.align	4
.nv.constant0._Z10preScanSumPix:
	.zero		912


//--------------------- .nv.constant0._Z7preScanPiS_S_x --------------------------
	.section	.nv.constant0._Z7preScanPiS_S_x,"a",@progbits
	.sectionflags	@""
	.align	4
.nv.constant0._Z7preScanPiS_S_x:
	.zero		928


//--------------------- .nv.constant0._Z7scanSumPii --------------------------
	.section	.nv.constant0._Z7scanSumPii,"a",@progbits
	.sectionflags	@""
	.align	4
.nv.constant0._Z7scanSumPii:
	.zero		908


//--------------------- .nv.constant0._Z4scanPiS_iS_ --------------------------
	.section	.nv.constant0._Z4scanPiS_iS_,"a",@progbits
	.sectionflags	@""
	.align	4
.nv.constant0._Z4scanPiS_iS_:
	.zero		928


//--------------------- .nv.constant0._Z9removcritPiS_S_ixiii --------------------------
	.section	.nv.constant0._Z9removcritPiS_S_ixiii,"a",@progbits
	.sectionflags	@""
	.align	4
.nv.constant0._Z9removcritPiS_S_ixiii:
	.zero		948


//--------------------- .nv.constant0._Z8findcritPdPiS0_ixii --------------------------
	.section	.nv.constant0._Z8findcritPdPiS0_ixii,"a",@progbits
	.sectionflags	@""
	.align	4
.nv.constant0._Z8findcritPdPiS0_ixii:
	.zero		944


//--------------------- .nv.constant0._Z8enumerarPiixxPxii --------------------------
	.section	.nv.constant0._Z8enumerarPiixxPxii,"a",@progbits
	.sectionflags	@""
	.align	4
.nv.constant0._Z8enumerarPiixxPxii:
	.zero		944


//--------------------- SYMBOLS --------------------------

	.type		.nv.reservedSmem.offset0,@object
	.size		.nv.reservedSmem.offset0,0x4
	.type		.nv.reservedSmem.cap,@object
	.size		.nv.reservedSmem.cap,0x4
	.type		free,@function
